//
// Generated by NVIDIA NVVM Compiler
//
// Compiler Build ID: CL-36424714
// Cuda compilation tools, release 13.0, V13.0.88
// Based on NVVM 20.0.0
//

.version 9.0
.target sm_100
.address_size 64

	// .globl	_Z13matmul_kerneliPfS_S_
.global .align 1 .b8 _ZN34_INTERNAL_8c227b0c_4_k_cu_459e3cb64cuda3std3__45__cpo5beginE[1];
.global .align 1 .b8 _ZN34_INTERNAL_8c227b0c_4_k_cu_459e3cb64cuda3std3__45__cpo3endE[1];
.global .align 1 .b8 _ZN34_INTERNAL_8c227b0c_4_k_cu_459e3cb64cuda3std3__45__cpo6cbeginE[1];
.global .align 1 .b8 _ZN34_INTERNAL_8c227b0c_4_k_cu_459e3cb64cuda3std3__45__cpo4cendE[1];
.global .align 1 .b8 _ZN34_INTERNAL_8c227b0c_4_k_cu_459e3cb64cuda3std3__45__cpo6rbeginE[1];
.global .align 1 .b8 _ZN34_INTERNAL_8c227b0c_4_k_cu_459e3cb64cuda3std3__45__cpo4rendE[1];
.global .align 1 .b8 _ZN34_INTERNAL_8c227b0c_4_k_cu_459e3cb64cuda3std3__45__cpo7crbeginE[1];
.global .align 1 .b8 _ZN34_INTERNAL_8c227b0c_4_k_cu_459e3cb64cuda3std3__45__cpo5crendE[1];
.global .align 1 .b8 _ZN34_INTERNAL_8c227b0c_4_k_cu_459e3cb64cuda3std3__436_GLOBAL__N__8c227b0c_4_k_cu_459e3cb66ignoreE[1];
.global .align 1 .b8 _ZN34_INTERNAL_8c227b0c_4_k_cu_459e3cb64cuda3std3__419piecewise_constructE[1];
.global .align 1 .b8 _ZN34_INTERNAL_8c227b0c_4_k_cu_459e3cb64cuda3std3__48in_placeE[1];
.global .align 1 .b8 _ZN34_INTERNAL_8c227b0c_4_k_cu_459e3cb64cuda3std3__420unreachable_sentinelE[1];
.global .align 1 .b8 _ZN34_INTERNAL_8c227b0c_4_k_cu_459e3cb64cuda3std3__47nulloptE[1];
.global .align 1 .b8 _ZN34_INTERNAL_8c227b0c_4_k_cu_459e3cb64cuda3std3__48unexpectE[1];
.global .align 1 .b8 _ZN34_INTERNAL_8c227b0c_4_k_cu_459e3cb64cuda3std6ranges3__45__cpo4swapE[1];
.global .align 1 .b8 _ZN34_INTERNAL_8c227b0c_4_k_cu_459e3cb64cuda3std6ranges3__45__cpo9iter_moveE[1];
.global .align 1 .b8 _ZN34_INTERNAL_8c227b0c_4_k_cu_459e3cb64cuda3std6ranges3__45__cpo5beginE[1];
.global .align 1 .b8 _ZN34_INTERNAL_8c227b0c_4_k_cu_459e3cb64cuda3std6ranges3__45__cpo3endE[1];
.global .align 1 .b8 _ZN34_INTERNAL_8c227b0c_4_k_cu_459e3cb64cuda3std6ranges3__45__cpo6cbeginE[1];
.global .align 1 .b8 _ZN34_INTERNAL_8c227b0c_4_k_cu_459e3cb64cuda3std6ranges3__45__cpo4cendE[1];
.global .align 1 .b8 _ZN34_INTERNAL_8c227b0c_4_k_cu_459e3cb64cuda3std6ranges3__45__cpo7advanceE[1];
.global .align 1 .b8 _ZN34_INTERNAL_8c227b0c_4_k_cu_459e3cb64cuda3std6ranges3__45__cpo9iter_swapE[1];
.global .align 1 .b8 _ZN34_INTERNAL_8c227b0c_4_k_cu_459e3cb64cuda3std6ranges3__45__cpo4nextE[1];
.global .align 1 .b8 _ZN34_INTERNAL_8c227b0c_4_k_cu_459e3cb64cuda3std6ranges3__45__cpo4prevE[1];
.global .align 1 .b8 _ZN34_INTERNAL_8c227b0c_4_k_cu_459e3cb64cuda3std6ranges3__45__cpo4dataE[1];
.global .align 1 .b8 _ZN34_INTERNAL_8c227b0c_4_k_cu_459e3cb64cuda3std6ranges3__45__cpo5cdataE[1];
.global .align 1 .b8 _ZN34_INTERNAL_8c227b0c_4_k_cu_459e3cb64cuda3std6ranges3__45__cpo4sizeE[1];
.global .align 1 .b8 _ZN34_INTERNAL_8c227b0c_4_k_cu_459e3cb64cuda3std6ranges3__45__cpo5ssizeE[1];
.global .align 1 .b8 _ZN34_INTERNAL_8c227b0c_4_k_cu_459e3cb64cuda3std6ranges3__45__cpo8distanceE[1];
.global .align 1 .b8 _ZN34_INTERNAL_8c227b0c_4_k_cu_459e3cb66thrust24THRUST_300001_SM_1000_NS8cuda_cub3parE[1];
.global .align 1 .b8 _ZN34_INTERNAL_8c227b0c_4_k_cu_459e3cb66thrust24THRUST_300001_SM_1000_NS8cuda_cub10par_nosyncE[1];
.global .align 1 .b8 _ZN34_INTERNAL_8c227b0c_4_k_cu_459e3cb66thrust24THRUST_300001_SM_1000_NS6system6detail10sequential3seqE[1];
.global .align 1 .b8 _ZN34_INTERNAL_8c227b0c_4_k_cu_459e3cb66thrust24THRUST_300001_SM_1000_NS6system3cpp3parE[1];
.global .align 1 .b8 _ZN34_INTERNAL_8c227b0c_4_k_cu_459e3cb66thrust24THRUST_300001_SM_1000_NS12placeholders2_1E[1];
.global .align 1 .b8 _ZN34_INTERNAL_8c227b0c_4_k_cu_459e3cb66thrust24THRUST_300001_SM_1000_NS12placeholders2_2E[1];
.global .align 1 .b8 _ZN34_INTERNAL_8c227b0c_4_k_cu_459e3cb66thrust24THRUST_300001_SM_1000_NS12placeholders2_3E[1];
.global .align 1 .b8 _ZN34_INTERNAL_8c227b0c_4_k_cu_459e3cb66thrust24THRUST_300001_SM_1000_NS12placeholders2_4E[1];
.global .align 1 .b8 _ZN34_INTERNAL_8c227b0c_4_k_cu_459e3cb66thrust24THRUST_300001_SM_1000_NS12placeholders2_5E[1];
.global .align 1 .b8 _ZN34_INTERNAL_8c227b0c_4_k_cu_459e3cb66thrust24THRUST_300001_SM_1000_NS12placeholders2_6E[1];
.global .align 1 .b8 _ZN34_INTERNAL_8c227b0c_4_k_cu_459e3cb66thrust24THRUST_300001_SM_1000_NS12placeholders2_7E[1];
.global .align 1 .b8 _ZN34_INTERNAL_8c227b0c_4_k_cu_459e3cb66thrust24THRUST_300001_SM_1000_NS12placeholders2_8E[1];
.global .align 1 .b8 _ZN34_INTERNAL_8c227b0c_4_k_cu_459e3cb66thrust24THRUST_300001_SM_1000_NS12placeholders2_9E[1];
.global .align 1 .b8 _ZN34_INTERNAL_8c227b0c_4_k_cu_459e3cb66thrust24THRUST_300001_SM_1000_NS12placeholders3_10E[1];
.global .align 1 .b8 _ZN34_INTERNAL_8c227b0c_4_k_cu_459e3cb66thrust24THRUST_300001_SM_1000_NS3seqE[1];
.global .align 1 .b8 _ZN34_INTERNAL_8c227b0c_4_k_cu_459e3cb66thrust24THRUST_300001_SM_1000_NS6deviceE[1];

.visible .entry _Z13matmul_kerneliPfS_S_(
	.param .u32 _Z13matmul_kerneliPfS_S__param_0,
	.param .u64 .ptr .align 1 _Z13matmul_kerneliPfS_S__param_1,
	.param .u64 .ptr .align 1 _Z13matmul_kerneliPfS_S__param_2,
	.param .u64 .ptr .align 1 _Z13matmul_kerneliPfS_S__param_3
)
{
	.reg .pred 	%p<10>;
	.reg .b32 	%r<40>;
	.reg .b32 	%f<69>;
	.reg .b64 	%rd<67>;

	ld.param.u32 	%r18, [_Z13matmul_kerneliPfS_S__param_0];
	ld.param.u64 	%rd14, [_Z13matmul_kerneliPfS_S__param_1];
	ld.param.u64 	%rd15, [_Z13matmul_kerneliPfS_S__param_2];
	cvta.to.global.u64 	%rd1, %rd15;
	cvta.to.global.u64 	%rd2, %rd14;
	mov.u32 	%r19, %ctaid.y;
	mov.u32 	%r20, %ntid.y;
	mov.u32 	%r21, %tid.y;
	mad.lo.s32 	%r1, %r19, %r20, %r21;
	mov.u32 	%r22, %ctaid.x;
	mov.u32 	%r23, %ntid.x;
	mov.u32 	%r24, %tid.x;
	mad.lo.s32 	%r2, %r22, %r23, %r24;
	max.s32 	%r25, %r1, %r2;
	setp.ge.s32 	%p1, %r25, %r18;
	@%p1 bra 	$L__BB0_13;
	mul.lo.s32 	%r3, %r1, %r18;
	and.b32  	%r4, %r18, 7;
	setp.lt.u32 	%p2, %r18, 8;
	mov.f32 	%f68, 0f00000000;
	mov.b32 	%r38, 0;
	@%p2 bra 	$L__BB0_4;
	and.b32  	%r38, %r18, 2147483640;
	neg.s32 	%r36, %r38;
	mul.wide.s32 	%rd16, %r18, 4;
	add.s64 	%rd3, %rd1, %rd16;
	shl.b32 	%r7, %r18, 3;
	mul.wide.s32 	%rd17, %r18, 8;
	add.s64 	%rd4, %rd1, %rd17;
	mul.wide.s32 	%rd18, %r18, 12;
	add.s64 	%rd5, %rd1, %rd18;
	mul.wide.s32 	%rd19, %r18, 16;
	add.s64 	%rd6, %rd1, %rd19;
	mul.wide.s32 	%rd20, %r18, 20;
	add.s64 	%rd7, %rd1, %rd20;
	mul.wide.s32 	%rd21, %r18, 24;
	add.s64 	%rd8, %rd1, %rd21;
	mul.wide.s32 	%rd22, %r18, 28;
	add.s64 	%rd9, %rd1, %rd22;
	mul.wide.u32 	%rd23, %r3, 4;
	add.s64 	%rd24, %rd23, %rd2;
	add.s64 	%rd66, %rd24, 16;
	mov.f32 	%f68, 0f00000000;
	mov.u32 	%r35, %r2;
$L__BB0_3:
	.pragma "nounroll";
	mul.wide.s32 	%rd25, %r35, 4;
	add.s64 	%rd26, %rd3, %rd25;
	add.s64 	%rd27, %rd4, %rd25;
	add.s64 	%rd28, %rd5, %rd25;
	add.s64 	%rd29, %rd6, %rd25;
	add.s64 	%rd30, %rd7, %rd25;
	add.s64 	%rd31, %rd8, %rd25;
	add.s64 	%rd32, %rd9, %rd25;
	add.s64 	%rd33, %rd1, %rd25;
	ld.global.f32 	%f16, [%rd66+-16];
	ld.global.f32 	%f17, [%rd33];
	fma.rn.f32 	%f18, %f16, %f17, %f68;
	ld.global.f32 	%f19, [%rd66+-12];
	ld.global.f32 	%f20, [%rd26];
	fma.rn.f32 	%f21, %f19, %f20, %f18;
	ld.global.f32 	%f22, [%rd66+-8];
	ld.global.f32 	%f23, [%rd27];
	fma.rn.f32 	%f24, %f22, %f23, %f21;
	ld.global.f32 	%f25, [%rd66+-4];
	ld.global.f32 	%f26, [%rd28];
	fma.rn.f32 	%f27, %f25, %f26, %f24;
	ld.global.f32 	%f28, [%rd66];
	ld.global.f32 	%f29, [%rd29];
	fma.rn.f32 	%f30, %f28, %f29, %f27;
	ld.global.f32 	%f31, [%rd66+4];
	ld.global.f32 	%f32, [%rd30];
	fma.rn.f32 	%f33, %f31, %f32, %f30;
	ld.global.f32 	%f34, [%rd66+8];
	ld.global.f32 	%f35, [%rd31];
	fma.rn.f32 	%f36, %f34, %f35, %f33;
	ld.global.f32 	%f37, [%rd66+12];
	ld.global.f32 	%f38, [%rd32];
	fma.rn.f32 	%f68, %f37, %f38, %f36;
	add.s32 	%r36, %r36, 8;
	add.s32 	%r35, %r35, %r7;
	add.s64 	%rd66, %rd66, 32;
	setp.ne.s32 	%p3, %r36, 0;
	@%p3 bra 	$L__BB0_3;
$L__BB0_4:
	setp.eq.s32 	%p4, %r4, 0;
	@%p4 bra 	$L__BB0_12;
	and.b32  	%r13, %r18, 3;
	setp.lt.u32 	%p5, %r4, 4;
	@%p5 bra 	$L__BB0_7;
	add.s32 	%r27, %r38, %r3;
	mul.wide.u32 	%rd34, %r27, 4;
	add.s64 	%rd35, %rd2, %rd34;
	ld.global.f32 	%f40, [%rd35];
	mad.lo.s32 	%r28, %r38, %r18, %r2;
	mul.wide.s32 	%rd36, %r28, 4;
	add.s64 	%rd37, %rd1, %rd36;
	ld.global.f32 	%f41, [%rd37];
	fma.rn.f32 	%f42, %f40, %f41, %f68;
	cvt.u64.u32 	%rd38, %r3;
	cvt.u64.u32 	%rd39, %r38;
	add.s64 	%rd40, %rd39, %rd38;
	shl.b64 	%rd41, %rd40, 2;
	add.s64 	%rd42, %rd2, %rd41;
	ld.global.f32 	%f43, [%rd42+4];
	mul.wide.s32 	%rd43, %r18, 4;
	add.s64 	%rd44, %rd37, %rd43;
	ld.global.f32 	%f44, [%rd44];
	fma.rn.f32 	%f45, %f43, %f44, %f42;
	ld.global.f32 	%f46, [%rd42+8];
	add.s64 	%rd45, %rd44, %rd43;
	ld.global.f32 	%f47, [%rd45];
	fma.rn.f32 	%f48, %f46, %f47, %f45;
	ld.global.f32 	%f49, [%rd42+12];
	add.s64 	%rd46, %rd45, %rd43;
	ld.global.f32 	%f50, [%rd46];
	fma.rn.f32 	%f68, %f49, %f50, %f48;
	add.s32 	%r38, %r38, 4;
$L__BB0_7:
	setp.eq.s32 	%p6, %r13, 0;
	@%p6 bra 	$L__BB0_12;
	setp.eq.s32 	%p7, %r13, 1;
	@%p7 bra 	$L__BB0_10;
	add.s32 	%r29, %r38, %r3;
	mul.wide.u32 	%rd47, %r29, 4;
	add.s64 	%rd48, %rd2, %rd47;
	ld.global.f32 	%f52, [%rd48];
	mad.lo.s32 	%r30, %r38, %r18, %r2;
	mul.wide.s32 	%rd49, %r30, 4;
	add.s64 	%rd50, %rd1, %rd49;
	ld.global.f32 	%f53, [%rd50];
	fma.rn.f32 	%f54, %f52, %f53, %f68;
	cvt.u64.u32 	%rd51, %r3;
	cvt.u64.u32 	%rd52, %r38;
	add.s64 	%rd53, %rd52, %rd51;
	shl.b64 	%rd54, %rd53, 2;
	add.s64 	%rd55, %rd2, %rd54;
	ld.global.f32 	%f55, [%rd55+4];
	mul.wide.s32 	%rd56, %r18, 4;
	add.s64 	%rd57, %rd50, %rd56;
	ld.global.f32 	%f56, [%rd57];
	fma.rn.f32 	%f68, %f55, %f56, %f54;
	add.s32 	%r38, %r38, 2;
$L__BB0_10:
	and.b32  	%r31, %r18, 1;
	setp.eq.b32 	%p8, %r31, 1;
	not.pred 	%p9, %p8;
	@%p9 bra 	$L__BB0_12;
	add.s32 	%r32, %r38, %r3;
	mul.wide.u32 	%rd58, %r32, 4;
	add.s64 	%rd59, %rd2, %rd58;
	ld.global.f32 	%f57, [%rd59];
	mad.lo.s32 	%r33, %r38, %r18, %r2;
	mul.wide.s32 	%rd60, %r33, 4;
	add.s64 	%rd61, %rd1, %rd60;
	ld.global.f32 	%f58, [%rd61];
	fma.rn.f32 	%f68, %f57, %f58, %f68;
$L__BB0_12:
	ld.param.u64 	%rd65, [_Z13matmul_kerneliPfS_S__param_3];
	add.s32 	%r34, %r3, %r2;
	cvta.to.global.u64 	%rd62, %rd65;
	mul.wide.s32 	%rd63, %r34, 4;
	add.s64 	%rd64, %rd62, %rd63;
	ld.global.f32 	%f59, [%rd64];
	fma.rn.f32 	%f60, %f59, 0f00000000, %f68;
	st.global.f32 	[%rd64], %f60;
$L__BB0_13:
	ret;

}
	// .globl	_ZN3cub18CUB_300001_SM_10006detail11EmptyKernelIvEEvv
.visible .entry _ZN3cub18CUB_300001_SM_10006detail11EmptyKernelIvEEvv()
{


	ret;

}
	// .globl	_ZN3cub18CUB_300001_SM_10006detail8for_each13static_kernelINS2_12policy_hub_t12policy_500_tEmN6thrust24THRUST_300001_SM_1000_NS8cuda_cub20__uninitialized_fill7functorINS7_10device_ptrIfEEfEEEEvT0_T1_
.visible .entry _ZN3cub18CUB_300001_SM_10006detail8for_each13static_kernelINS2_12policy_hub_t12policy_500_tEmN6thrust24THRUST_300001_SM_1000_NS8cuda_cub20__uninitialized_fill7functorINS7_10device_ptrIfEEfEEEEvT0_T1_(
	.param .u64 _ZN3cub18CUB_300001_SM_10006detail8for_each13static_kernelINS2_12policy_hub_t12policy_500_tEmN6thrust24THRUST_300001_SM_1000_NS8cuda_cub20__uninitialized_fill7functorINS7_10device_ptrIfEEfEEEEvT0_T1__param_0,
	.param .align 8 .b8 _ZN3cub18CUB_300001_SM_10006detail8for_each13static_kernelINS2_12policy_hub_t12policy_500_tEmN6thrust24THRUST_300001_SM_1000_NS8cuda_cub20__uninitialized_fill7functorINS7_10device_ptrIfEEfEEEEvT0_T1__param_1[16]
)
.maxntid 256
{
	.reg .pred 	%p<4>;
	.reg .b16 	%rs<5>;
	.reg .b32 	%r<10>;
	.reg .b32 	%f<3>;
	.reg .b64 	%rd<16>;

	ld.param.f32 	%f2, [_ZN3cub18CUB_300001_SM_10006detail8for_each13static_kernelINS2_12policy_hub_t12policy_500_tEmN6thrust24THRUST_300001_SM_1000_NS8cuda_cub20__uninitialized_fill7functorINS7_10device_ptrIfEEfEEEEvT0_T1__param_1+8];
	ld.param.u64 	%rd4, [_ZN3cub18CUB_300001_SM_10006detail8for_each13static_kernelINS2_12policy_hub_t12policy_500_tEmN6thrust24THRUST_300001_SM_1000_NS8cuda_cub20__uninitialized_fill7functorINS7_10device_ptrIfEEfEEEEvT0_T1__param_1];
	ld.param.u64 	%rd5, [_ZN3cub18CUB_300001_SM_10006detail8for_each13static_kernelINS2_12policy_hub_t12policy_500_tEmN6thrust24THRUST_300001_SM_1000_NS8cuda_cub20__uninitialized_fill7functorINS7_10device_ptrIfEEfEEEEvT0_T1__param_0];
	mov.u32 	%r7, %ctaid.x;
	mul.wide.u32 	%rd1, %r7, 512;
	sub.s64 	%rd2, %rd5, %rd1;
	setp.lt.u64 	%p1, %rd2, 512;
	@%p1 bra 	$L__BB2_2;
	mov.u32 	%r9, %tid.x;
	cvta.to.global.u64 	%rd11, %rd4;
	cvt.u64.u32 	%rd12, %r9;
	add.s64 	%rd13, %rd1, %rd12;
	shl.b64 	%rd14, %rd13, 2;
	add.s64 	%rd15, %rd11, %rd14;
	st.global.f32 	[%rd15], %f2;
	st.global.f32 	[%rd15+1024], %f2;
	bra.uni 	$L__BB2_6;
$L__BB2_2:
	cvta.to.global.u64 	%rd6, %rd4;
	mov.u32 	%r1, %tid.x;
	cvt.u64.u32 	%rd7, %r1;
	setp.le.u64 	%p2, %rd2, %rd7;
	add.s64 	%rd8, %rd1, %rd7;
	shl.b64 	%rd9, %rd8, 2;
	add.s64 	%rd3, %rd6, %rd9;
	@%p2 bra 	$L__BB2_4;
	st.global.f32 	[%rd3], %f2;
$L__BB2_4:
	add.s32 	%r8, %r1, 256;
	cvt.u64.u32 	%rd10, %r8;
	setp.le.u64 	%p3, %rd2, %rd10;
	@%p3 bra 	$L__BB2_6;
	st.global.f32 	[%rd3+1024], %f2;
$L__BB2_6:
	ret;

}


// ===== COMPILED SASS (sm_100) =====

	.target	sm_100

	.elftype	@"ET_EXEC"


//--------------------- .note.nv.tkinfo           --------------------------
	.section	.note.nv.tkinfo,"",@"SHT_NOTE"
	.sectionflags	@"SHF_NOTE_NV_TKINFO"
	.tkinfo
        /*0018*/ 	.word	0x00000002
        /*0030*/ 	.string	""
        /*0030*/ 	.string	"ptxas"
        /*0030*/ 	.string	"Cuda compilation tools, release 13.0, V13.0.88"
        /*0030*/ 	.string	"Build cuda_13.0.r13.0/compiler.36424714_0"
        /*0030*/ 	.string	"-arch sm_100 -m 64 "



//--------------------- .note.nv.cuinfo           --------------------------
	.section	.note.nv.cuinfo,"",@"SHT_NOTE"
	.sectionflags	@"SHF_NOTE_NV_CUINFO"
        /*0018*/ 	.short	0x0002
        /*001a*/ 	.short	0x0064
        /*001c*/ 	.short	0x0082
	.zero		2


//--------------------- .nv.info                  --------------------------
	.section	.nv.info,"",@"SHT_CUDA_INFO"
	.align	4


	//----- nvinfo : EIATTR_REGCOUNT
	.align		4
        /*0000*/ 	.byte	0x04, 0x2f
        /*0002*/ 	.short	(.L_46 - .L_45)
	.align		4
.L_45:
        /*0004*/ 	.word	index@(_Z13matmul_kerneliPfS_S_)
        /*0008*/ 	.word	0x0000001e


	//----- nvinfo : EIATTR_FRAME_SIZE
	.align		4
.L_46:
        /*000c*/ 	.byte	0x04, 0x11
        /*000e*/ 	.short	(.L_48 - .L_47)
	.align		4
.L_47:
        /*0010*/ 	.word	index@(_Z13matmul_kerneliPfS_S_)
        /*0014*/ 	.word	0x00000000


	//----- nvinfo : EIATTR_REGCOUNT
	.align		4
.L_48:
        /*0018*/ 	.byte	0x04, 0x2f
        /*001a*/ 	.short	(.L_50 - .L_49)
	.align		4
.L_49:
        /*001c*/ 	.word	index@(_ZN3cub18CUB_300001_SM_10006detail11EmptyKernelIvEEvv)
        /*0020*/ 	.word	0x00000004


	//----- nvinfo : EIATTR_FRAME_SIZE
	.align		4
.L_50:
        /*0024*/ 	.byte	0x04, 0x11
        /*0026*/ 	.short	(.L_52 - .L_51)
	.align		4
.L_51:
        /*0028*/ 	.word	index@(_ZN3cub18CUB_300001_SM_10006detail11EmptyKernelIvEEvv)
        /*002c*/ 	.word	0x00000000


	//----- nvinfo : EIATTR_REGCOUNT
	.align		4
.L_52:
        /*0030*/ 	.byte	0x04, 0x2f
        /*0032*/ 	.short	(.L_54 - .L_53)
	.align		4
.L_53:
        /*0034*/ 	.word	index@(_ZN3cub18CUB_300001_SM_10006detail8for_each13static_kernelINS2_12policy_hub_t12policy_500_tEmN6thrust24THRUST_300001_SM_1000_NS8cuda_cub20__uninitialized_fill7functorINS7_10device_ptrIfEEfEEEEvT0_T1_)
        /*0038*/ 	.word	0x00000008


	//----- nvinfo : EIATTR_FRAME_SIZE
	.align		4
.L_54:
        /*003c*/ 	.byte	0x04, 0x11
        /*003e*/ 	.short	(.L_56 - .L_55)
	.align		4
.L_55:
        /*0040*/ 	.word	index@(_ZN3cub18CUB_300001_SM_10006detail8for_each13static_kernelINS2_12policy_hub_t12policy_500_tEmN6thrust24THRUST_300001_SM_1000_NS8cuda_cub20__uninitialized_fill7functorINS7_10device_ptrIfEEfEEEEvT0_T1_)
        /*0044*/ 	.word	0x00000000


	//----- nvinfo : EIATTR_MIN_STACK_SIZE
	.align		4
.L_56:
        /*0048*/ 	.byte	0x04, 0x12
        /*004a*/ 	.short	(.L_58 - .L_57)
	.align		4
.L_57:
        /*004c*/ 	.word	index@(_ZN3cub18CUB_300001_SM_10006detail8for_each13static_kernelINS2_12policy_hub_t12policy_500_tEmN6thrust24THRUST_300001_SM_1000_NS8cuda_cub20__uninitialized_fill7functorINS7_10device_ptrIfEEfEEEEvT0_T1_)
        /*0050*/ 	.word	0x00000000


	//----- nvinfo : EIATTR_MIN_STACK_SIZE
	.align		4
.L_58:
        /*0054*/ 	.byte	0x04, 0x12
        /*0056*/ 	.short	(.L_60 - .L_59)
	.align		4
.L_59:
        /*0058*/ 	.word	index@(_ZN3cub18CUB_300001_SM_10006detail11EmptyKernelIvEEvv)
        /*005c*/ 	.word	0x00000000


	//----- nvinfo : EIATTR_MIN_STACK_SIZE
	.align		4
.L_60:
        /*0060*/ 	.byte	0x04, 0x12
        /*0062*/ 	.short	(.L_62 - .L_61)
	.align		4
.L_61:
        /*0064*/ 	.word	index@(_Z13matmul_kerneliPfS_S_)
        /*0068*/ 	.word	0x00000000
.L_62:


//--------------------- .nv.compat                --------------------------
	.section	.nv.compat,"",@"SHT_CUDA_COMPAT_INFO"
	.align	4
        /*0000*/ 	.byte	0x02, 0x09, 0x00, 0x00, 0x02, 0x02, 0x01, 0x00, 0x02, 0x05, 0x05, 0x00, 0x03, 0x07, 0x01, 0x01
        /*0010*/ 	.byte	0x02, 0x03, 0x00, 0x00, 0x02, 0x06, 0x01, 0x00, 0x04, 0x0b, 0x08, 0x00, 0x09, 0x00, 0x00, 0x00
        /*0020*/ 	.byte	0x00, 0x00, 0x00, 0x00


//--------------------- .nv.info._ZN3cub18CUB_300001_SM_10006detail8for_each13static_kernelINS2_12policy_hub_t12policy_500_tEmN6thrust24THRUST_300001_SM_1000_NS8cuda_cub20__uninitialized_fill7functorINS7_10device_ptrIfEEfEEEEvT0_T1_ --------------------------
	.section	.nv.info._ZN3cub18CUB_300001_SM_10006detail8for_each13static_kernelINS2_12policy_hub_t12policy_500_tEmN6thrust24THRUST_300001_SM_1000_NS8cuda_cub20__uninitialized_fill7functorINS7_10device_ptrIfEEfEEEEvT0_T1_,"",@"SHT_CUDA_INFO"
	.sectionflags	@""
	.align	4


	//----- nvinfo : EIATTR_CUDA_API_VERSION
	.align		4
        /*0000*/ 	.byte	0x04, 0x37
        /*0002*/ 	.short	(.L_64 - .L_63)
.L_63:
        /*0004*/ 	.word	0x00000082


	//----- nvinfo : EIATTR_KPARAM_INFO
	.align		4
.L_64:
        /*0008*/ 	.byte	0x04, 0x17
        /*000a*/ 	.short	(.L_66 - .L_65)
.L_65:
        /*000c*/ 	.word	0x00000000
        /*0010*/ 	.short	0x0001
        /*0012*/ 	.short	0x0008
        /*0014*/ 	.byte	0x00, 0xf0, 0x41, 0x00


	//----- nvinfo : EIATTR_KPARAM_INFO
	.align		4
.L_66:
        /*0018*/ 	.byte	0x04, 0x17
        /*001a*/ 	.short	(.L_68 - .L_67)
.L_67:
        /*001c*/ 	.word	0x00000000
        /*0020*/ 	.short	0x0000
        /*0022*/ 	.short	0x0000
        /*0024*/ 	.byte	0x00, 0xf0, 0x21, 0x00


	//----- nvinfo : EIATTR_SPARSE_MMA_MASK
	.align		4
.L_68:
        /*0028*/ 	.byte	0x03, 0x50
        /*002a*/ 	.short	0x0000


	//----- nvinfo : EIATTR_MAXREG_COUNT
	.align		4
        /*002c*/ 	.byte	0x03, 0x1b
        /*002e*/ 	.short	0x00ff


	//----- nvinfo : EIATTR_MERCURY_ISA_VERSION
	.align		4
        /*0030*/ 	.byte	0x03, 0x5f
        /*0032*/ 	.short	0x0101


	//----- nvinfo : EIATTR_VRC_CTA_INIT_COUNT
	.align		4
        /*0034*/ 	.byte	0x02, 0x4a
	.zero		1
	.zero		1


	//----- nvinfo : EIATTR_EXIT_INSTR_OFFSETS
	.align		4
        /*0038*/ 	.byte	0x04, 0x1c
        /*003a*/ 	.short	(.L_70 - .L_69)


	//   ....[0]....
.L_69:
        /*003c*/ 	.word	0x00000130


	//   ....[1]....
        /*0040*/ 	.word	0x00000230


	//   ....[2]....
        /*0044*/ 	.word	0x00000260


	//----- nvinfo : EIATTR_MAX_THREADS
	.align		4
.L_70:
        /*0048*/ 	.byte	0x04, 0x05
        /*004a*/ 	.short	(.L_72 - .L_71)
.L_71:
        /*004c*/ 	.word	0x00000100
        /*0050*/ 	.word	0x00000001
        /*0054*/ 	.word	0x00000001


	//----- nvinfo : EIATTR_CBANK_PARAM_SIZE
	.align		4
.L_72:
        /*0058*/ 	.byte	0x03, 0x19
        /*005a*/ 	.short	0x0018


	//----- nvinfo : EIATTR_PARAM_CBANK
	.align		4
        /*005c*/ 	.byte	0x04, 0x0a
        /*005e*/ 	.short	(.L_74 - .L_73)
	.align		4
.L_73:
        /*0060*/ 	.word	index@(.nv.constant0._ZN3cub18CUB_300001_SM_10006detail8for_each13static_kernelINS2_12policy_hub_t12policy_500_tEmN6thrust24THRUST_300001_SM_1000_NS8cuda_cub20__uninitialized_fill7functorINS7_10device_ptrIfEEfEEEEvT0_T1_)
        /*0064*/ 	.short	0x0380
        /*0066*/ 	.short	0x0018


	//----- nvinfo : EIATTR_SW_WAR
	.align		4
.L_74:
        /*0068*/ 	.byte	0x04, 0x36
        /*006a*/ 	.short	(.L_76 - .L_75)
.L_75:
        /*006c*/ 	.word	0x00000008
.L_76:


//--------------------- .nv.info._ZN3cub18CUB_300001_SM_10006detail11EmptyKernelIvEEvv --------------------------
	.section	.nv.info._ZN3cub18CUB_300001_SM_10006detail11EmptyKernelIvEEvv,"",@"SHT_CUDA_INFO"
	.sectionflags	@""
	.align	4


	//----- nvinfo : EIATTR_CUDA_API_VERSION
	.align		4
        /*0000*/ 	.byte	0x04, 0x37
        /*0002*/ 	.short	(.L_78 - .L_77)
.L_77:
        /*0004*/ 	.word	0x00000082


	//----- nvinfo : EIATTR_SPARSE_MMA_MASK
	.align		4
.L_78:
        /*0008*/ 	.byte	0x03, 0x50
        /*000a*/ 	.short	0x0000


	//----- nvinfo : EIATTR_MAXREG_COUNT
	.align		4
        /*000c*/ 	.byte	0x03, 0x1b
        /*000e*/ 	.short	0x00ff


	//----- nvinfo : EIATTR_MERCURY_ISA_VERSION
	.align		4
        /*0010*/ 	.byte	0x03, 0x5f
        /*0012*/ 	.short	0x0101


	//----- nvinfo : EIATTR_VRC_CTA_INIT_COUNT
	.align		4
        /*0014*/ 	.byte	0x02, 0x4a
	.zero		1
	.zero		1


	//----- nvinfo : EIATTR_EXIT_INSTR_OFFSETS
	.align		4
        /*0018*/ 	.byte	0x04, 0x1c
        /*001a*/ 	.short	(.L_80 - .L_79)


	//   ....[0]....
.L_79:
        /*001c*/ 	.word	0x00000010


	//----- nvinfo : EIATTR_SW_WAR
	.align		4
.L_80:
        /*0020*/ 	.byte	0x04, 0x36
        /*0022*/ 	.short	(.L_82 - .L_81)
.L_81:
        /*0024*/ 	.word	0x00000008
.L_82:


//--------------------- .nv.info._Z13matmul_kerneliPfS_S_ --------------------------
	.section	.nv.info._Z13matmul_kerneliPfS_S_,"",@"SHT_CUDA_INFO"
	.sectionflags	@""
	.align	4


	//----- nvinfo : EIATTR_CUDA_API_VERSION
	.align		4
        /*0000*/ 	.byte	0x04, 0x37
        /*0002*/ 	.short	(.L_84 - .L_83)
.L_83:
        /*0004*/ 	.word	0x00000082


	//----- nvinfo : EIATTR_KPARAM_INFO
	.align		4
.L_84:
        /*0008*/ 	.byte	0x04, 0x17
        /*000a*/ 	.short	(.L_86 - .L_85)
.L_85:
        /*000c*/ 	.word	0x00000000
        /*0010*/ 	.short	0x0003
        /*0012*/ 	.short	0x0018
        /*0014*/ 	.byte	0x00, 0xf5, 0x21, 0x00


	//----- nvinfo : EIATTR_KPARAM_INFO
	.align		4
.L_86:
        /*0018*/ 	.byte	0x04, 0x17
        /*001a*/ 	.short	(.L_88 - .L_87)
.L_87:
        /*001c*/ 	.word	0x00000000
        /*0020*/ 	.short	0x0002
        /*0022*/ 	.short	0x0010
        /*0024*/ 	.byte	0x00, 0xf5, 0x21, 0x00


	//----- nvinfo : EIATTR_KPARAM_INFO
	.align		4
.L_88:
        /*0028*/ 	.byte	0x04, 0x17
        /*002a*/ 	.short	(.L_90 - .L_89)
.L_89:
        /*002c*/ 	.word	0x00000000
        /*0030*/ 	.short	0x0001
        /*0032*/ 	.short	0x0008
        /*0034*/ 	.byte	0x00, 0xf5, 0x21, 0x00


	//----- nvinfo : EIATTR_KPARAM_INFO
	.align		4
.L_90:
        /*0038*/ 	.byte	0x04, 0x17
        /*003a*/ 	.short	(.L_92 - .L_91)
.L_91:
        /*003c*/ 	.word	0x00000000
        /*0040*/ 	.short	0x0000
        /*0042*/ 	.short	0x0000
        /*0044*/ 	.byte	0x00, 0xf0, 0x11, 0x00


	//----- nvinfo : EIATTR_SPARSE_MMA_MASK
	.align		4
.L_92:
        /*0048*/ 	.byte	0x03, 0x50
        /*004a*/ 	.short	0x0000


	//----- nvinfo : EIATTR_MAXREG_COUNT
	.align		4
        /*004c*/ 	.byte	0x03, 0x1b
        /*004e*/ 	.short	0x00ff


	//----- nvinfo : EIATTR_MERCURY_ISA_VERSION
	.align		4
        /*0050*/ 	.byte	0x03, 0x5f
        /*0052*/ 	.short	0x0101


	//----- nvinfo : EIATTR_VRC_CTA_INIT_COUNT
	.align		4
        /*0054*/ 	.byte	0x02, 0x4a
	.zero		1
	.zero		1


	//----- nvinfo : EIATTR_EXIT_INSTR_OFFSETS
	.align		4
        /*0058*/ 	.byte	0x04, 0x1c
        /*005a*/ 	.short	(.L_94 - .L_93)


	//   ....[0]....
.L_93:
        /*005c*/ 	.word	0x000000c0


	//   ....[1]....
        /*0060*/ 	.word	0x00000ac0


	//----- nvinfo : EIATTR_CBANK_PARAM_SIZE
	.align		4
.L_94:
        /*0064*/ 	.byte	0x03, 0x19
        /*0066*/ 	.short	0x0020


	//----- nvinfo : EIATTR_PARAM_CBANK
	.align		4
        /*0068*/ 	.byte	0x04, 0x0a
        /*006a*/ 	.short	(.L_96 - .L_95)
	.align		4
.L_95:
        /*006c*/ 	.word	index@(.nv.constant0._Z13matmul_kerneliPfS_S_)
        /*0070*/ 	.short	0x0380
        /*0072*/ 	.short	0x0020


	//----- nvinfo : EIATTR_SW_WAR
	.align		4
.L_96:
        /*0074*/ 	.byte	0x04, 0x36
        /*0076*/ 	.short	(.L_98 - .L_97)
.L_97:
        /*0078*/ 	.word	0x00000008
.L_98:


//--------------------- .nv.callgraph             --------------------------
	.section	.nv.callgraph,"",@"SHT_CUDA_CALLGRAPH"
	.align	4
	.sectionentsize	8
	.align		4
        /*0000*/ 	.word	0x00000000
	.align		4
        /*0004*/ 	.word	0xffffffff
	.align		4
        /*0008*/ 	.word	0x00000000
	.align		4
        /*000c*/ 	.word	0xfffffffe
	.align		4
        /*0010*/ 	.word	0x00000000
	.align		4
        /*0014*/ 	.word	0xfffffffd
	.align		4
        /*0018*/ 	.word	0x00000000
	.align		4
        /*001c*/ 	.word	0xfffffffc


//--------------------- .nv.constant4             --------------------------
	.section	.nv.constant4,"a",@progbits
	.align	8
	.align		8
.nv.constant4:
        /*0000*/ 	.dword	_ZN34_INTERNAL_8c227b0c_4_k_cu_459e3cb64cuda3std3__45__cpo5beginE
	.align		8
        /*0008*/ 	.dword	_ZN34_INTERNAL_8c227b0c_4_k_cu_459e3cb64cuda3std3__45__cpo3endE
	.align		8
        /*0010*/ 	.dword	_ZN34_INTERNAL_8c227b0c_4_k_cu_459e3cb64cuda3std3__45__cpo6cbeginE
	.align		8
        /*0018*/ 	.dword	_ZN34_INTERNAL_8c227b0c_4_k_cu_459e3cb64cuda3std3__45__cpo4cendE
	.align		8
        /*0020*/ 	.dword	_ZN34_INTERNAL_8c227b0c_4_k_cu_459e3cb64cuda3std3__45__cpo6rbeginE
	.align		8
        /*0028*/ 	.dword	_ZN34_INTERNAL_8c227b0c_4_k_cu_459e3cb64cuda3std3__45__cpo4rendE
	.align		8
        /*0030*/ 	.dword	_ZN34_INTERNAL_8c227b0c_4_k_cu_459e3cb64cuda3std3__45__cpo7crbeginE
	.align		8
        /*0038*/ 	.dword	_ZN34_INTERNAL_8c227b0c_4_k_cu_459e3cb64cuda3std3__45__cpo5crendE
	.align		8
        /*0040*/ 	.dword	_ZN34_INTERNAL_8c227b0c_4_k_cu_459e3cb64cuda3std3__436_GLOBAL__N__8c227b0c_4_k_cu_459e3cb66ignoreE
	.align		8
        /*0048*/ 	.dword	_ZN34_INTERNAL_8c227b0c_4_k_cu_459e3cb64cuda3std3__419piecewise_constructE
	.align		8
        /*0050*/ 	.dword	_ZN34_INTERNAL_8c227b0c_4_k_cu_459e3cb64cuda3std3__48in_placeE
	.align		8
        /*0058*/ 	.dword	_ZN34_INTERNAL_8c227b0c_4_k_cu_459e3cb64cuda3std3__420unreachable_sentinelE
	.align		8
        /*0060*/ 	.dword	_ZN34_INTERNAL_8c227b0c_4_k_cu_459e3cb64cuda3std3__47nulloptE
	.align		8
        /*0068*/ 	.dword	_ZN34_INTERNAL_8c227b0c_4_k_cu_459e3cb64cuda3std3__48unexpectE
	.align		8
        /*0070*/ 	.dword	_ZN34_INTERNAL_8c227b0c_4_k_cu_459e3cb64cuda3std6ranges3__45__cpo4swapE
	.align		8
        /*0078*/ 	.dword	_ZN34_INTERNAL_8c227b0c_4_k_cu_459e3cb64cuda3std6ranges3__45__cpo9iter_moveE
	.align		8
        /*0080*/ 	.dword	_ZN34_INTERNAL_8c227b0c_4_k_cu_459e3cb64cuda3std6ranges3__45__cpo5beginE
	.align		8
        /*0088*/ 	.dword	_ZN34_INTERNAL_8c227b0c_4_k_cu_459e3cb64cuda3std6ranges3__45__cpo3endE
	.align		8
        /*0090*/ 	.dword	_ZN34_INTERNAL_8c227b0c_4_k_cu_459e3cb64cuda3std6ranges3__45__cpo6cbeginE
	.align		8
        /*0098*/ 	.dword	_ZN34_INTERNAL_8c227b0c_4_k_cu_459e3cb64cuda3std6ranges3__45__cpo4cendE
	.align		8
        /*00a0*/ 	.dword	_ZN34_INTERNAL_8c227b0c_4_k_cu_459e3cb64cuda3std6ranges3__45__cpo7advanceE
	.align		8
        /*00a8*/ 	.dword	_ZN34_INTERNAL_8c227b0c_4_k_cu_459e3cb64cuda3std6ranges3__45__cpo9iter_swapE
	.align		8
        /*00b0*/ 	.dword	_ZN34_INTERNAL_8c227b0c_4_k_cu_459e3cb64cuda3std6ranges3__45__cpo4nextE
	.align		8
        /*00b8*/ 	.dword	_ZN34_INTERNAL_8c227b0c_4_k_cu_459e3cb64cuda3std6ranges3__45__cpo4prevE
	.align		8
        /*00c0*/ 	.dword	_ZN34_INTERNAL_8c227b0c_4_k_cu_459e3cb64cuda3std6ranges3__45__cpo4dataE
	.align		8
        /*00c8*/ 	.dword	_ZN34_INTERNAL_8c227b0c_4_k_cu_459e3cb64cuda3std6ranges3__45__cpo5cdataE
	.align		8
        /*00d0*/ 	.dword	_ZN34_INTERNAL_8c227b0c_4_k_cu_459e3cb64cuda3std6ranges3__45__cpo4sizeE
	.align		8
        /*00d8*/ 	.dword	_ZN34_INTERNAL_8c227b0c_4_k_cu_459e3cb64cuda3std6ranges3__45__cpo5ssizeE
	.align		8
        /*00e0*/ 	.dword	_ZN34_INTERNAL_8c227b0c_4_k_cu_459e3cb64cuda3std6ranges3__45__cpo8distanceE
	.align		8
        /*00e8*/ 	.dword	_ZN34_INTERNAL_8c227b0c_4_k_cu_459e3cb66thrust24THRUST_300001_SM_1000_NS8cuda_cub3parE
	.align		8
        /*00f0*/ 	.dword	_ZN34_INTERNAL_8c227b0c_4_k_cu_459e3cb66thrust24THRUST_300001_SM_1000_NS8cuda_cub10par_nosyncE
	.align		8
        /*00f8*/ 	.dword	_ZN34_INTERNAL_8c227b0c_4_k_cu_459e3cb66thrust24THRUST_300001_SM_1000_NS6system6detail10sequential3seqE
	.align		8
        /*0100*/ 	.dword	_ZN34_INTERNAL_8c227b0c_4_k_cu_459e3cb66thrust24THRUST_300001_SM_1000_NS6system3cpp3parE
	.align		8
        /*0108*/ 	.dword	_ZN34_INTERNAL_8c227b0c_4_k_cu_459e3cb66thrust24THRUST_300001_SM_1000_NS12placeholders2_1E
	.align		8
        /*0110*/ 	.dword	_ZN34_INTERNAL_8c227b0c_4_k_cu_459e3cb66thrust24THRUST_300001_SM_1000_NS12placeholders2_2E
	.align		8
        /*0118*/ 	.dword	_ZN34_INTERNAL_8c227b0c_4_k_cu_459e3cb66thrust24THRUST_300001_SM_1000_NS12placeholders2_3E
	.align		8
        /*0120*/ 	.dword	_ZN34_INTERNAL_8c227b0c_4_k_cu_459e3cb66thrust24THRUST_300001_SM_1000_NS12placeholders2_4E
	.align		8
        /*0128*/ 	.dword	_ZN34_INTERNAL_8c227b0c_4_k_cu_459e3cb66thrust24THRUST_300001_SM_1000_NS12placeholders2_5E
	.align		8
        /*0130*/ 	.dword	_ZN34_INTERNAL_8c227b0c_4_k_cu_459e3cb66thrust24THRUST_300001_SM_1000_NS12placeholders2_6E
	.align		8
        /*0138*/ 	.dword	_ZN34_INTERNAL_8c227b0c_4_k_cu_459e3cb66thrust24THRUST_300001_SM_1000_NS12placeholders2_7E
	.align		8
        /*0140*/ 	.dword	_ZN34_INTERNAL_8c227b0c_4_k_cu_459e3cb66thrust24THRUST_300001_SM_1000_NS12placeholders2_8E
	.align		8
        /*0148*/ 	.dword	_ZN34_INTERNAL_8c227b0c_4_k_cu_459e3cb66thrust24THRUST_300001_SM_1000_NS12placeholders2_9E
	.align		8
        /*0150*/ 	.dword	_ZN34_INTERNAL_8c227b0c_4_k_cu_459e3cb66thrust24THRUST_300001_SM_1000_NS12placeholders3_10E
	.align		8
        /*0158*/ 	.dword	_ZN34_INTERNAL_8c227b0c_4_k_cu_459e3cb66thrust24THRUST_300001_SM_1000_NS3seqE
	.align		8
        /*0160*/ 	.dword	_ZN34_INTERNAL_8c227b0c_4_k_cu_459e3cb66thrust24THRUST_300001_SM_1000_NS6deviceE


//--------------------- .text._ZN3cub18CUB_300001_SM_10006detail8for_each13static_kernelINS2_12policy_hub_t12policy_500_tEmN6thrust24THRUST_300001_SM_1000_NS8cuda_cub20__uninitialized_fill7functorINS7_10device_ptrIfEEfEEEEvT0_T1_ --------------------------
	.section	.text._ZN3cub18CUB_300001_SM_10006detail8for_each13static_kernelINS2_12policy_hub_t12policy_500_tEmN6thrust24THRUST_300001_SM_1000_NS8cuda_cub20__uninitialized_fill7functorINS7_10device_ptrIfEEfEEEEvT0_T1_,"ax",@progbits
	.align	128
        .global         _ZN3cub18CUB_300001_SM_10006detail8for_each13static_kernelINS2_12policy_hub_t12policy_500_tEmN6thrust24THRUST_300001_SM_1000_NS8cuda_cub20__uninitialized_fill7functorINS7_10device_ptrIfEEfEEEEvT0_T1_
        .type           _ZN3cub18CUB_300001_SM_10006detail8for_each13static_kernelINS2_12policy_hub_t12policy_500_tEmN6thrust24THRUST_300001_SM_1000_NS8cuda_cub20__uninitialized_fill7functorINS7_10device_ptrIfEEfEEEEvT0_T1_,@function
        .size           _ZN3cub18CUB_300001_SM_10006detail8for_each13static_kernelINS2_12policy_hub_t12policy_500_tEmN6thrust24THRUST_300001_SM_1000_NS8cuda_cub20__uninitialized_fill7functorINS7_10device_ptrIfEEfEEEEvT0_T1_,(.L_x_8 - _ZN3cub18CUB_300001_SM_10006detail8for_each13static_kernelINS2_12policy_hub_t12policy_500_tEmN6thrust24THRUST_300001_SM_1000_NS8cuda_cub20__uninitialized_fill7functorINS7_10device_ptrIfEEfEEEEvT0_T1_)
        .other          _ZN3cub18CUB_300001_SM_10006detail8for_each13static_kernelINS2_12policy_hub_t12policy_500_tEmN6thrust24THRUST_300001_SM_1000_NS8cuda_cub20__uninitialized_fill7functorINS7_10device_ptrIfEEfEEEEvT0_T1_,@"STO_CUDA_ENTRY STV_DEFAULT"
_ZN3cub18CUB_300001_SM_10006detail8for_each13static_kernelINS2_12policy_hub_t12policy_500_tEmN6thrust24THRUST_300001_SM_1000_NS8cuda_cub20__uninitialized_fill7functorINS7_10device_ptrIfEEfEEEEvT0_T1_:
.text._ZN3cub18CUB_300001_SM_10006detail8for_each13static_kernelINS2_12policy_hub_t12policy_500_tEmN6thrust24THRUST_300001_SM_1000_NS8cuda_cub20__uninitialized_fill7functorINS7_10device_ptrIfEEfEEEEvT0_T1_:
[----:B------:R-:W-:Y:S08]  /*0000*/  LDC R1, c[0x0][0x37c] ;  /* 0x0000df00ff017b82 */ /* 0x000ff00000000800 */
[----:B------:R-:W0:Y:S01]  /*0010*/  S2UR UR4, SR_CTAID.X ;  /* 0x00000000000479c3 */ /* 0x000e220000002500 */
[----:B------:R-:W1:Y:S01]  /*0020*/  LDCU.64 UR6, c[0x0][0x380] ;  /* 0x00007000ff0677ac */ /* 0x000e620008000a00 */
[----:B------:R-:W2:Y:S01]  /*0030*/  LDCU.64 UR8, c[0x0][0x358] ;  /* 0x00006b00ff0877ac */ /* 0x000ea20008000a00 */
[----:B0-----:R-:W-:-:S04]  /*0040*/  UIMAD.WIDE.U32 UR4, UR4, 0x200, URZ ;  /* 0x00000200040478a5 */ /* 0x001fc8000f8e00ff */
[----:B-1----:R-:W-:-:S04]  /*0050*/  UIADD3 UR6, UP0, UPT, -UR4, UR6, URZ ;  /* 0x0000000604067290 */ /* 0x002fc8000ff1e1ff */
[----:B------:R-:W-:Y:S02]  /*0060*/  UIADD3.X UR7, UPT, UPT, ~UR5, UR7, URZ, UP0, !UPT ;  /* 0x0000000705077290 */ /* 0x000fe400087fe5ff */
[----:B------:R-:W-:-:S04]  /*0070*/  UISETP.GE.U32.AND UP0, UPT, UR6, 0x200, UPT ;  /* 0x000002000600788c */ /* 0x000fc8000bf06070 */
[----:B------:R-:W-:-:S09]  /*0080*/  UISETP.GE.U32.AND.EX UP0, UPT, UR7, URZ, UPT, UP0 ;  /* 0x000000ff0700728c */ /* 0x000fd2000bf06100 */
[----:B--2---:R-:W-:Y:S05]  /*0090*/  BRA.U !UP0, `(.L_x_0) ;  /* 0x0000000108287547 */ /* 0x004fea000b800000 */
[----:B------:R-:W0:Y:S01]  /*00a0*/  S2R R0, SR_TID.X ;  /* 0x0000000000007919 */ /* 0x000e220000002100 */
[----:B------:R-:W1:Y:S01]  /*00b0*/  LDCU.64 UR6, c[0x0][0x388] ;  /* 0x00007100ff0677ac */ /* 0x000e620008000a00 */
[----:B------:R-:W2:Y:S01]  /*00c0*/  LDC R5, c[0x0][0x390] ;  /* 0x0000e400ff057b82 */ /* 0x000ea20000000800 */
[----:B0-----:R-:W-:-:S05]  /*00d0*/  IADD3 R0, P0, PT, R0, UR4, RZ ;  /* 0x0000000400007c10 */ /* 0x001fca000ff1e0ff */
[----:B------:R-:W-:Y:S01]  /*00e0*/  IMAD.X R3, RZ, RZ, UR5, P0 ;  /* 0x00000005ff037e24 */ /* 0x000fe200080e06ff */
[----:B-1----:R-:W-:-:S04]  /*00f0*/  LEA R2, P0, R0, UR6, 0x2 ;  /* 0x0000000600027c11 */ /* 0x002fc8000f8010ff */
[----:B------:R-:W-:-:S05]  /*0100*/  LEA.HI.X R3, R0, UR7, R3, 0x2, P0 ;  /* 0x0000000700037c11 */ /* 0x000fca00080f1403 */
[----:B--2---:R-:W-:Y:S04]  /*0110*/  STG.E desc[UR8][R2.64], R5 ;  /* 0x0000000502007986 */ /* 0x004fe8000c101908 */
[----:B------:R-:W-:Y:S01]  /*0120*/  STG.E desc[UR8][R2.64+0x400], R5 ;  /* 0x0004000502007986 */ /* 0x000fe2000c101908 */
[----:B------:R-:W-:Y:S05]  /*0130*/  EXIT ;  /* 0x000000000000794d */ /* 0x000fea0003800000 */
.L_x_0:
[----:B------:R-:W0:Y:S01]  /*0140*/  S2R R0, SR_TID.X ;  /* 0x0000000000007919 */ /* 0x000e220000002100 */
[----:B------:R-:W-:Y:S01]  /*0150*/  IMAD.U32 R2, RZ, RZ, UR7 ;  /* 0x00000007ff027e24 */ /* 0x000fe2000f8e00ff */
[----:B------:R-:W1:Y:S01]  /*0160*/  LDCU.64 UR10, c[0x0][0x388] ;  /* 0x00007100ff0a77ac */ /* 0x000e620008000a00 */
[----:B------:R-:W-:Y:S01]  /*0170*/  IMAD.U32 R4, RZ, RZ, UR7 ;  /* 0x00000007ff047e24 */ /* 0x000fe2000f8e00ff */
[----:B0-----:R-:W-:-:S04]  /*0180*/  ISETP.LT.U32.AND P0, PT, R0, UR6, PT ;  /* 0x0000000600007c0c */ /* 0x001fc8000bf01070 */
[----:B------:R-:W-:Y:S01]  /*0190*/  ISETP.GT.U32.AND.EX P0, PT, R2, RZ, PT, P0 ;  /* 0x000000ff0200720c */ /* 0x000fe20003f04100 */
[C---:B------:R-:W-:Y:S01]  /*01a0*/  VIADD R2, R0.reuse, 0x100 ;  /* 0x0000010000027836 */ /* 0x040fe20000000000 */
[----:B------:R-:W-:-:S04]  /*01b0*/  IADD3 R0, P2, PT, R0, UR4, RZ ;  /* 0x0000000400007c10 */ /* 0x000fc8000ff5e0ff */
[----:B------:R-:W-:Y:S01]  /*01c0*/  ISETP.LT.U32.AND P1, PT, R2, UR6, PT ;  /* 0x0000000602007c0c */ /* 0x000fe2000bf21070 */
[----:B------:R-:W-:Y:S01]  /*01d0*/  IMAD.X R3, RZ, RZ, UR5, P2 ;  /* 0x00000005ff037e24 */ /* 0x000fe200090e06ff */
[----:B-1----:R-:W-:Y:S02]  /*01e0*/  LEA R2, P2, R0, UR10, 0x2 ;  /* 0x0000000a00027c11 */ /* 0x002fe4000f8410ff */
[----:B------:R-:W-:Y:S02]  /*01f0*/  ISETP.GT.U32.AND.EX P1, PT, R4, RZ, PT, P1 ;  /* 0x000000ff0400720c */ /* 0x000fe40003f24110 */
[----:B------:R-:W-:Y:S01]  /*0200*/  LEA.HI.X R3, R0, UR11, R3, 0x2, P2 ;  /* 0x0000000b00037c11 */ /* 0x000fe200090f1403 */
[----:B------:R-:W0:Y:S04]  /*0210*/  @P0 LDC R5, c[0x0][0x390] ;  /* 0x0000e400ff050b82 */ /* 0x000e280000000800 */
[----:B0-----:R0:W-:Y:S06]  /*0220*/  @P0 STG.E desc[UR8][R2.64], R5 ;  /* 0x0000000502000986 */ /* 0x0011ec000c101908 */
[----:B------:R-:W-:Y:S05]  /*0230*/  @!P1 EXIT ;  /* 0x000000000000994d */ /* 0x000fea0003800000 */
[----:B0-----:R-:W0:Y:S02]  /*0240*/  LDC R5, c[0x0][0x390] ;  /* 0x0000e400ff057b82 */ /* 0x001e240000000800 */
[----:B0-----:R-:W-:Y:S01]  /*0250*/  STG.E desc[UR8][R2.64+0x400], R5 ;  /* 0x0004000502007986 */ /* 0x001fe2000c101908 */
[----:B------:R-:W-:Y:S05]  /*0260*/  EXIT ;  /* 0x000000000000794d */ /* 0x000fea0003800000 */
.L_x_1:
[----:B------:R-:W-:-:S00]  /*0270*/  BRA `(.L_x_1) ;  /* 0xfffffffc00fc7947 */ /* 0x000fc0000383ffff */
[----:B------:R-:W-:-:S00]  /*0280*/  NOP ;  /* 0x0000000000007918 */ /* 0x000fc00000000000 */
[----:B------:R-:W-:-:S00]  /*0290*/  NOP ;  /* 0x0000000000007918 */ /* 0x000fc00000000000 */
[----:B------:R-:W-:-:S00]  /*02a0*/  NOP ;  /* 0x0000000000007918 */ /* 0x000fc00000000000 */
[----:B------:R-:W-:-:S00]  /*02b0*/  NOP ;  /* 0x0000000000007918 */ /* 0x000fc00000000000 */
[----:B------:R-:W-:-:S00]  /*02c0*/  NOP ;  /* 0x0000000000007918 */ /* 0x000fc00000000000 */
[----:B------:R-:W-:-:S00]  /*02d0*/  NOP ;  /* 0x0000000000007918 */ /* 0x000fc00000000000 */
[----:B------:R-:W-:-:S00]  /*02e0*/  NOP ;  /* 0x0000000000007918 */ /* 0x000fc00000000000 */
[----:B------:R-:W-:-:S00]  /*02f0*/  NOP ;  /* 0x0000000000007918 */ /* 0x000fc00000000000 */
.L_x_8:


//--------------------- .text._ZN3cub18CUB_300001_SM_10006detail11EmptyKernelIvEEvv --------------------------
	.section	.text._ZN3cub18CUB_300001_SM_10006detail11EmptyKernelIvEEvv,"ax",@progbits
	.align	128
        .global         _ZN3cub18CUB_300001_SM_10006detail11EmptyKernelIvEEvv
        .type           _ZN3cub18CUB_300001_SM_10006detail11EmptyKernelIvEEvv,@function
        .size           _ZN3cub18CUB_300001_SM_10006detail11EmptyKernelIvEEvv,(.L_x_9 - _ZN3cub18CUB_300001_SM_10006detail11EmptyKernelIvEEvv)
        .other          _ZN3cub18CUB_300001_SM_10006detail11EmptyKernelIvEEvv,@"STO_CUDA_ENTRY STV_DEFAULT"
_ZN3cub18CUB_300001_SM_10006detail11EmptyKernelIvEEvv:
.text._ZN3cub18CUB_300001_SM_10006detail11EmptyKernelIvEEvv:
[----:B------:R-:W-:Y:S01]  /*0000*/  LDC R1, c[0x0][0x37c] ;  /* 0x0000df00ff017b82 */ /* 0x000fe20000000800 */
[----:B------:R-:W-:Y:S05]  /*0010*/  EXIT ;  /* 0x000000000000794d */ /* 0x000fea0003800000 */
.L_x_2:
        /* <DEDUP_REMOVED lines=14> */
.L_x_9:


//--------------------- .text._Z13matmul_kerneliPfS_S_ --------------------------
	.section	.text._Z13matmul_kerneliPfS_S_,"ax",@progbits
	.align	128
        .global         _Z13matmul_kerneliPfS_S_
        .type           _Z13matmul_kerneliPfS_S_,@function
        .size           _Z13matmul_kerneliPfS_S_,(.L_x_10 - _Z13matmul_kerneliPfS_S_)
        .other          _Z13matmul_kerneliPfS_S_,@"STO_CUDA_ENTRY STV_DEFAULT"
_Z13matmul_kerneliPfS_S_:
.text._Z13matmul_kerneliPfS_S_:
[----:B------:R-:W-:Y:S01]  /*0000*/  LDC R1, c[0x0][0x37c] ;  /* 0x0000df00ff017b82 */ /* 0x000fe20000000800 */
[----:B------:R-:W0:Y:S07]  /*0010*/  S2R R0, SR_TID.Y ;  /* 0x0000000000007919 */ /* 0x000e2e0000002200 */
[----:B------:R-:W0:Y:S01]  /*0020*/  LDC R13, c[0x0][0x364] ;  /* 0x0000d900ff0d7b82 */ /* 0x000e220000000800 */
[----:B------:R-:W1:Y:S01]  /*0030*/  LDCU UR20, c[0x0][0x380] ;  /* 0x00007000ff1477ac */ /* 0x000e620008000800 */
[----:B------:R-:W2:Y:S06]  /*0040*/  S2R R3, SR_TID.X ;  /* 0x0000000000037919 */ /* 0x000eac0000002100 */
[----:B------:R-:W0:Y:S08]  /*0050*/  S2UR UR4, SR_CTAID.Y ;  /* 0x00000000000479c3 */ /* 0x000e300000002600 */
[----:B------:R-:W2:Y:S08]  /*0060*/  S2UR UR5, SR_CTAID.X ;  /* 0x00000000000579c3 */ /* 0x000eb00000002500 */
[----:B------:R-:W2:Y:S01]  /*0070*/  LDC R12, c[0x0][0x360] ;  /* 0x0000d800ff0c7b82 */ /* 0x000ea20000000800 */
[----:B0-----:R-:W-:-:S02]  /*0080*/  IMAD R13, R13, UR4, R0 ;  /* 0x000000040d0d7c24 */ /* 0x001fc4000f8e0200 */
[----:B--2---:R-:W-:-:S05]  /*0090*/  IMAD R12, R12, UR5, R3 ;  /* 0x000000050c0c7c24 */ /* 0x004fca000f8e0203 */
[----:B------:R-:W-:-:S04]  /*00a0*/  VIMNMX R0, PT, PT, R13, R12, !PT ;  /* 0x0000000c0d007248 */ /* 0x000fc80007fe0100 */
[----:B-1----:R-:W-:-:S13]  /*00b0*/  ISETP.GE.AND P0, PT, R0, UR20, PT ;  /* 0x0000001400007c0c */ /* 0x002fda000bf06270 */
[----:B------:R-:W-:Y:S05]  /*00c0*/  @P0 EXIT ;  /* 0x000000000000094d */ /* 0x000fea0003800000 */
[----:B------:R-:W-:Y:S01]  /*00d0*/  UISETP.GE.U32.AND UP0, UPT, UR20, 0x8, UPT ;  /* 0x000000081400788c */ /* 0x000fe2000bf06070 */
[----:B------:R-:W-:Y:S02]  /*00e0*/  HFMA2 R0, -RZ, RZ, 0, 0 ;  /* 0x00000000ff007431 */ /* 0x000fe400000001ff */
[----:B------:R-:W-:Y:S01]  /*00f0*/  IMAD R13, R13, UR20, RZ ;  /* 0x000000140d0d7c24 */ /* 0x000fe2000f8e02ff */
[----:B------:R-:W-:Y:S01]  /*0100*/  UMOV UR4, URZ ;  /* 0x000000ff00047c82 */ /* 0x000fe20008000000 */
[----:B------:R-:W0:Y:S04]  /*0110*/  LDCU.64 UR18, c[0x0][0x358] ;  /* 0x00006b00ff1277ac */ /* 0x000e280008000a00 */
[----:B------:R-:W-:Y:S05]  /*0120*/  BRA.U !UP0, `(.L_x_3) ;  /* 0x0000000508007547 */ /* 0x000fea000b800000 */
[----:B------:R-:W1:Y:S01]  /*0130*/  LDC.64 R2, c[0x0][0x388] ;  /* 0x0000e200ff027b82 */ /* 0x000e620000000a00 */
[----:B------:R-:W2:Y:S01]  /*0140*/  LDCU.64 UR22, c[0x0][0x390] ;  /* 0x00007200ff1677ac */ /* 0x000ea20008000a00 */
[----:B------:R-:W-:Y:S02]  /*0150*/  MOV R0, RZ ;  /* 0x000000ff00007202 */ /* 0x000fe40000000f00 */
[----:B------:R-:W-:Y:S01]  /*0160*/  MOV R14, R12 ;  /* 0x0000000c000e7202 */ /* 0x000fe20000000f00 */
[----:B------:R-:W-:-:S04]  /*0170*/  ULOP3.LUT UR4, UR20, 0x7ffffff8, URZ, 0xc0, !UPT ;  /* 0x7ffffff814047892 */ /* 0x000fc8000f8ec0ff */
[----:B------:R-:W-:Y:S02]  /*0180*/  UIADD3 UR5, UPT, UPT, -UR4, URZ, URZ ;  /* 0x000000ff04057290 */ /* 0x000fe4000fffe1ff */
[----:B--2---:R-:W-:Y:S02]  /*0190*/  UIMAD.WIDE UR6, UR20, 0x8, UR22 ;  /* 0x00000008140678a5 */ /* 0x004fe4000f8e0216 */
[----:B------:R-:W-:Y:S02]  /*01a0*/  UIMAD.WIDE UR8, UR20, 0xc, UR22 ;  /* 0x0000000c140878a5 */ /* 0x000fe4000f8e0216 */
[----:B------:R-:W-:Y:S01]  /*01b0*/  UIMAD.WIDE UR10, UR20, 0x10, UR22 ;  /* 0x00000010140a78a5 */ /* 0x000fe2000f8e0216 */
[----:B-1----:R-:W-:Y:S01]  /*01c0*/  IMAD.WIDE.U32 R2, R13, 0x4, R2 ;  /* 0x000000040d027825 */ /* 0x002fe200078e0002 */
[----:B------:R-:W-:Y:S02]  /*01d0*/  UIMAD.WIDE UR12, UR20, 0x14, UR22 ;  /* 0x00000014140c78a5 */ /* 0x000fe4000f8e0216 */
[----:B------:R-:W-:Y:S01]  /*01e0*/  UIMAD.WIDE UR14, UR20, 0x18, UR22 ;  /* 0x00000018140e78a5 */ /* 0x000fe2000f8e0216 */
[----:B------:R-:W-:Y:S01]  /*01f0*/  IADD3 R2, P0, PT, R2, 0x10, RZ ;  /* 0x0000001002027810 */ /* 0x000fe20007f1e0ff */
[----:B------:R-:W-:-:S03]  /*0200*/  UIMAD.WIDE UR16, UR20, 0x1c, UR22 ;  /* 0x0000001c141078a5 */ /* 0x000fc6000f8e0216 */
[----:B------:R-:W-:-:S09]  /*0210*/  IADD3.X R3, PT, PT, RZ, R3, RZ, P0, !PT ;  /* 0x00000003ff037210 */ /* 0x000fd200007fe4ff */
.L_x_4:
[----:B------:R-:W-:Y:S01]  /*0220*/  UIMAD.WIDE UR24, UR20, 0x4, UR22 ;  /* 0x00000004141878a5 */ /* 0x000fe2000f8e0216 */
[----:B------:R-:W-:Y:S01]  /*0230*/  MOV R23, 0x4 ;  /* 0x0000000400177802 */ /* 0x000fe20000000f00 */
[----:B------:R-:W-:Y:S01]  /*0240*/  HFMA2 R25, -RZ, RZ, 0, 2.384185791015625e-07 ;  /* 0x00000004ff197431 */ /* 0x000fe200000001ff */
[----:B0-----:R-:W2:Y:S03]  /*0250*/  LDG.E R21, desc[UR18][R2.64+-0x10] ;  /* 0xfffff01202157981 */ /* 0x001ea6000c1e1900 */
[----:B------:R-:W-:Y:S01]  /*0260*/  IMAD.WIDE R22, R14, R23, UR22 ;  /* 0x000000160e167e25 */ /* 0x000fe2000f8e0217 */
[----:B------:R-:W-:-:S03]  /*0270*/  MOV R8, UR24 ;  /* 0x0000001800087c02 */ /* 0x000fc60008000f00 */
[----:B------:R-:W-:Y:S01]  /*0280*/  HFMA2 R5, -RZ, RZ, 0, 2.384185791015625e-07 ;  /* 0x00000004ff057431 */ /* 0x000fe200000001ff */
[----:B------:R-:W-:Y:S01]  /*0290*/  MOV R9, UR25 ;  /* 0x0000001900097c02 */ /* 0x000fe20008000f00 */
[----:B------:R-:W3:Y:S01]  /*02a0*/  LDG.E R19, desc[UR18][R2.64+-0xc] ;  /* 0xfffff41202137981 */ /* 0x000ee2000c1e1900 */
[----:B------:R-:W-:Y:S01]  /*02b0*/  MOV R11, 0x4 ;  /* 0x00000004000b7802 */ /* 0x000fe20000000f00 */
[C---:B------:R-:W-:Y:S02]  /*02c0*/  IMAD.WIDE R8, R14.reuse, 0x4, R8 ;  /* 0x000000040e087825 */ /* 0x040fe400078e0208 */
[----:B------:R-:W2:Y:S02]  /*02d0*/  LDG.E R22, desc[UR18][R22.64] ;  /* 0x0000001216167981 */ /* 0x000ea4000c1e1900 */
[C---:B------:R-:W-:Y:S02]  /*02e0*/  IMAD.WIDE R24, R14.reuse, R25, UR6 ;  /* 0x000000060e187e25 */ /* 0x040fe4000f8e0219 */
[----:B------:R0:W3:Y:S01]  /*02f0*/  LDG.E R20, desc[UR18][R8.64] ;  /* 0x0000001208147981 */ /* 0x0000e2000c1e1900 */
[----:B------:R-:W-:Y:S01]  /*0300*/  MOV R7, 0x4 ;  /* 0x0000000400077802 */ /* 0x000fe20000000f00 */
[----:B------:R-:W-:-:S02]  /*0310*/  IMAD.WIDE R10, R14, R11, UR8 ;  /* 0x000000080e0a7e25 */ /* 0x000fc4000f8e020b */
[----:B------:R-:W4:Y:S04]  /*0320*/  LDG.E R18, desc[UR18][R24.64] ;  /* 0x0000001218127981 */ /* 0x000f28000c1e1900 */
[----:B------:R-:W4:Y:S01]  /*0330*/  LDG.E R17, desc[UR18][R2.64+-0x8] ;  /* 0xfffff81202117981 */ /* 0x000f22000c1e1900 */
[----:B------:R-:W-:-:S04]  /*0340*/  IMAD.WIDE R4, R14, R5, UR10 ;  /* 0x0000000a0e047e25 */ /* 0x000fc8000f8e0205 */
[----:B------:R-:W-:Y:S01]  /*0350*/  HFMA2 R27, -RZ, RZ, 0, 2.384185791015625e-07 ;  /* 0x00000004ff1b7431 */ /* 0x000fe200000001ff */
[----:B------:R1:W5:Y:S01]  /*0360*/  LDG.E R16, desc[UR18][R10.64] ;  /* 0x000000120a107981 */ /* 0x000362000c1e1900 */
[----:B------:R-:W-:-:S03]  /*0370*/  IMAD.WIDE R6, R14, R7, UR12 ;  /* 0x0000000c0e067e25 */ /* 0x000fc6000f8e0207 */
[----:B------:R-:W5:Y:S01]  /*0380*/  LDG.E R15, desc[UR18][R2.64+-0x4] ;  /* 0xfffffc12020f7981 */ /* 0x000f62000c1e1900 */
[----:B0-----:R-:W-:-:S03]  /*0390*/  IMAD.MOV.U32 R9, RZ, RZ, 0x4 ;  /* 0x00000004ff097424 */ /* 0x001fc600078e00ff */
[----:B------:R0:W5:Y:S01]  /*03a0*/  LDG.E R4, desc[UR18][R4.64] ;  /* 0x0000001204047981 */ /* 0x000162000c1e1900 */
[----:B------:R-:W-:-:S03]  /*03b0*/  IMAD.WIDE R8, R14, R9, UR14 ;  /* 0x0000000e0e087e25 */ /* 0x000fc6000f8e0209 */
[----:B------:R-:W5:Y:S01]  /*03c0*/  LDG.E R23, desc[UR18][R2.64] ;  /* 0x0000001202177981 */ /* 0x000f62000c1e1900 */
[----:B-1----:R-:W-:-:S03]  /*03d0*/  IMAD.WIDE R10, R14, R27, UR16 ;  /* 0x000000100e0a7e25 */ /* 0x002fc6000f8e021b */
[----:B------:R-:W5:Y:S04]  /*03e0*/  LDG.E R7, desc[UR18][R6.64] ;  /* 0x0000001206077981 */ /* 0x000f68000c1e1900 */
[----:B------:R-:W5:Y:S04]  /*03f0*/  LDG.E R24, desc[UR18][R2.64+0x4] ;  /* 0x0000041202187981 */ /* 0x000f68000c1e1900 */
[----:B------:R-:W5:Y:S04]  /*0400*/  LDG.E R8, desc[UR18][R8.64] ;  /* 0x0000001208087981 */ /* 0x000f68000c1e1900 */
[----:B------:R-:W5:Y:S04]  /*0410*/  LDG.E R25, desc[UR18][R2.64+0x8] ;  /* 0x0000081202197981 */ /* 0x000f68000c1e1900 */
[----:B------:R-:W5:Y:S04]  /*0420*/  LDG.E R10, desc[UR18][R10.64] ;  /* 0x000000120a0a7981 */ /* 0x000f68000c1e1900 */
[----:B------:R1:W5:Y:S01]  /*0430*/  LDG.E R27, desc[UR18][R2.64+0xc] ;  /* 0x00000c12021b7981 */ /* 0x000362000c1e1900 */
[----:B------:R-:W-:-:S04]  /*0440*/  UIADD3 UR5, UPT, UPT, UR5, 0x8, URZ ;  /* 0x0000000805057890 */ /* 0x000fc8000fffe0ff */
[----:B------:R-:W-:Y:S01]  /*0450*/  UISETP.NE.AND UP0, UPT, UR5, URZ, UPT ;  /* 0x000000ff0500728c */ /* 0x000fe2000bf05270 */
[----:B0-----:R-:W-:Y:S02]  /*0460*/  MOV R5, UR20 ;  /* 0x0000001400057c02 */ /* 0x001fe40008000f00 */
[----:B-1----:R-:W-:Y:S02]  /*0470*/  IADD3 R2, P0, PT, R2, 0x20, RZ ;  /* 0x0000002002027810 */ /* 0x002fe40007f1e0ff */
[----:B------:R-:W-:Y:S02]  /*0480*/  LEA R14, R5, R14, 0x3 ;  /* 0x0000000e050e7211 */ /* 0x000fe400078e18ff */
[----:B------:R-:W-:Y:S01]  /*0490*/  IADD3.X R3, PT, PT, RZ, R3, RZ, P0, !PT ;  /* 0x00000003ff037210 */ /* 0x000fe200007fe4ff */
[----:B--2---:R-:W-:-:S04]  /*04a0*/  FFMA R22, R21, R22, R0 ;  /* 0x0000001615167223 */ /* 0x004fc80000000000 */
[----:B---3--:R-:W-:-:S04]  /*04b0*/  FFMA R20, R19, R20, R22 ;  /* 0x0000001413147223 */ /* 0x008fc80000000016 */
[----:B----4-:R-:W-:-:S04]  /*04c0*/  FFMA R18, R17, R18, R20 ;  /* 0x0000001211127223 */ /* 0x010fc80000000014 */
[----:B-----5:R-:W-:-:S04]  /*04d0*/  FFMA R16, R15, R16, R18 ;  /* 0x000000100f107223 */ /* 0x020fc80000000012 */
[----:B------:R-:W-:-:S04]  /*04e0*/  FFMA R23, R23, R4, R16 ;  /* 0x0000000417177223 */ /* 0x000fc80000000010 */
[----:B------:R-:W-:-:S04]  /*04f0*/  FFMA R24, R24, R7, R23 ;  /* 0x0000000718187223 */ /* 0x000fc80000000017 */
[----:B------:R-:W-:-:S04]  /*0500*/  FFMA R8, R25, R8, R24 ;  /* 0x0000000819087223 */ /* 0x000fc80000000018 */
[----:B------:R-:W-:Y:S01]  /*0510*/  FFMA R0, R27, R10, R8 ;  /* 0x0000000a1b007223 */ /* 0x000fe20000000008 */
[----:B------:R-:W-:Y:S06]  /*0520*/  BRA.U UP0, `(.L_x_4) ;  /* 0xfffffffd003c7547 */ /* 0x000fec000b83ffff */
.L_x_3:
[----:B------:R-:W-:-:S04]  /*0530*/  ULOP3.LUT UR6, UR20, 0x7, URZ, 0xc0, !UPT ;  /* 0x0000000714067892 */ /* 0x000fc8000f8ec0ff */
[----:B------:R-:W-:-:S09]  /*0540*/  UISETP.NE.AND UP0, UPT, UR6, URZ, UPT ;  /* 0x000000ff0600728c */ /* 0x000fd2000bf05270 */
[----:B------:R-:W-:Y:S05]  /*0550*/  BRA.U !UP0, `(.L_x_5) ;  /* 0x0000000508407547 */ /* 0x000fea000b800000 */
[----:B------:R-:W-:Y:S02]  /*0560*/  UISETP.GE.U32.AND UP0, UPT, UR6, 0x4, UPT ;  /* 0x000000040600788c */ /* 0x000fe4000bf06070 */
[----:B------:R-:W-:-:S04]  /*0570*/  ULOP3.LUT UR5, UR20, 0x3, URZ, 0xc0, !UPT ;  /* 0x0000000314057892 */ /* 0x000fc8000f8ec0ff */
[----:B------:R-:W-:-:S03]  /*0580*/  UISETP.NE.AND UP1, UPT, UR5, URZ, UPT ;  /* 0x000000ff0500728c */ /* 0x000fc6000bf25270 */
[----:B------:R-:W-:Y:S08]  /*0590*/  BRA.U !UP0, `(.L_x_6) ;  /* 0x00000001087c7547 */ /* 0x000ff0000b800000 */
[----:B------:R-:W1:Y:S01]  /*05a0*/  LDC.64 R6, c[0x0][0x390] ;  /* 0x0000e400ff067b82 */ /* 0x000e620000000a00 */
[----:B------:R-:W2:Y:S01]  /*05b0*/  LDCU.64 UR6, c[0x0][0x388] ;  /* 0x00007100ff0677ac */ /* 0x000ea20008000a00 */
[----:B------:R-:W-:Y:S02]  /*05c0*/  MOV R9, UR4 ;  /* 0x0000000400097c02 */ /* 0x000fe40008000f00 */
[C---:B------:R-:W-:Y:S02]  /*05d0*/  IADD3 R3, PT, PT, R13.reuse, UR4, RZ ;  /* 0x000000040d037c10 */ /* 0x040fe4000fffe0ff */
[----:B------:R-:W-:Y:S01]  /*05e0*/  IADD3 R10, P0, PT, R13, UR4, RZ ;  /* 0x000000040d0a7c10 */ /* 0x000fe2000ff1e0ff */
[----:B------:R-:W-:Y:S01]  /*05f0*/  IMAD R9, R9, UR20, R12 ;  /* 0x0000001409097c24 */ /* 0x000fe2000f8e020c */
[----:B------:R-:W3:Y:S01]  /*0600*/  LDC.64 R4, c[0x0][0x388] ;  /* 0x0000e200ff047b82 */ /* 0x000ee20000000a00 */
[----:B------:R-:W-:Y:S02]  /*0610*/  MOV R11, UR20 ;  /* 0x00000014000b7c02 */ /* 0x000fe40008000f00 */
[----:B------:R-:W-:Y:S01]  /*0620*/  MOV R15, UR20 ;  /* 0x00000014000f7c02 */ /* 0x000fe20008000f00 */
[----:B-1----:R-:W-:Y:S01]  /*0630*/  IMAD.WIDE R6, R9, 0x4, R6 ;  /* 0x0000000409067825 */ /* 0x002fe200078e0206 */
[----:B------:R-:W-:-:S05]  /*0640*/  MOV R9, UR20 ;  /* 0x0000001400097c02 */ /* 0x000fca0008000f00 */
[----:B------:R-:W-:Y:S02]  /*0650*/  IMAD.WIDE R8, R9, 0x4, R6 ;  /* 0x0000000409087825 */ /* 0x000fe400078e0206 */
[----:B0-----:R-:W4:Y:S02]  /*0660*/  LDG.E R6, desc[UR18][R6.64] ;  /* 0x0000001206067981 */ /* 0x001f24000c1e1900 */
[----:B---3--:R-:W-:Y:S02]  /*0670*/  IMAD.WIDE.U32 R4, R3, 0x4, R4 ;  /* 0x0000000403047825 */ /* 0x008fe400078e0004 */
[----:B------:R-:W3:Y:S02]  /*0680*/  LDG.E R17, desc[UR18][R8.64] ;  /* 0x0000001208117981 */ /* 0x000ee4000c1e1900 */
[----:B------:R-:W-:Y:S01]  /*0690*/  IMAD.X R3, RZ, RZ, RZ, P0 ;  /* 0x000000ffff037224 */ /* 0x000fe200000e06ff */
[C---:B--2---:R-:W-:Y:S01]  /*06a0*/  LEA R2, P0, R10.reuse, UR6, 0x2 ;  /* 0x000000060a027c11 */ /* 0x044fe2000f8010ff */
[----:B------:R-:W4:Y:S03]  /*06b0*/  LDG.E R5, desc[UR18][R4.64] ;  /* 0x0000001204057981 */ /* 0x000f26000c1e1900 */
[----:B------:R-:W-:Y:S01]  /*06c0*/  LEA.HI.X R3, R10, UR7, R3, 0x2, P0 ;  /* 0x000000070a037c11 */ /* 0x000fe200080f1403 */
[----:B------:R-:W-:-:S04]  /*06d0*/  IMAD.WIDE R10, R11, 0x4, R8 ;  /* 0x000000040b0a7825 */ /* 0x000fc800078e0208 */
[----:B------:R-:W3:Y:S01]  /*06e0*/  LDG.E R16, desc[UR18][R2.64+0x4] ;  /* 0x0000041202107981 */ /* 0x000ee2000c1e1900 */
[----:B------:R-:W-:-:S03]  /*06f0*/  IMAD.WIDE R14, R15, 0x4, R10 ;  /* 0x000000040f0e7825 */ /* 0x000fc600078e020a */
[----:B------:R-:W2:Y:S04]  /*0700*/  LDG.E R19, desc[UR18][R10.64] ;  /* 0x000000120a137981 */ /* 0x000ea8000c1e1900 */
[----:B------:R-:W2:Y:S04]  /*0710*/  LDG.E R18, desc[UR18][R2.64+0x8] ;  /* 0x0000081202127981 */ /* 0x000ea8000c1e1900 */
[----:B------:R-:W5:Y:S04]  /*0720*/  LDG.E R20, desc[UR18][R2.64+0xc] ;  /* 0x00000c1202147981 */ /* 0x000f68000c1e1900 */
[----:B------:R-:W5:Y:S01]  /*0730*/  LDG.E R14, desc[UR18][R14.64] ;  /* 0x000000120e0e7981 */ /* 0x000f62000c1e1900 */
[----:B------:R-:W-:Y:S01]  /*0740*/  UIADD3 UR4, UPT, UPT, UR4, 0x4, URZ ;  /* 0x0000000404047890 */ /* 0x000fe2000fffe0ff */
[----:B----4-:R-:W-:-:S04]  /*0750*/  FFMA R5, R5, R6, R0 ;  /* 0x0000000605057223 */ /* 0x010fc80000000000 */
[----:B---3--:R-:W-:-:S04]  /*0760*/  FFMA R5, R16, R17, R5 ;  /* 0x0000001110057223 */ /* 0x008fc80000000005 */
[----:B--2---:R-:W-:-:S04]  /*0770*/  FFMA R5, R18, R19, R5 ;  /* 0x0000001312057223 */ /* 0x004fc80000000005 */
[----:B-----5:R-:W-:-:S07]  /*0780*/  FFMA R0, R20, R14, R5 ;  /* 0x0000000e14007223 */ /* 0x020fce0000000005 */
.L_x_6:
[----:B------:R-:W-:Y:S05]  /*0790*/  BRA.U !UP1, `(.L_x_5) ;  /* 0x0000000109b07547 */ /* 0x000fea000b800000 */
[----:B------:R-:W-:Y:S01]  /*07a0*/  UISETP.NE.AND UP0, UPT, UR5, 0x1, UPT ;  /* 0x000000010500788c */ /* 0x000fe2000bf05270 */
[----:B------:R-:W-:Y:S01]  /*07b0*/  MOV R7, UR4 ;  /* 0x0000000400077c02 */ /* 0x000fe20008000f00 */
[----:B------:R-:W-:Y:S02]  /*07c0*/  ULOP3.LUT UR5, UR20, 0x1, URZ, 0xc0, !UPT ;  /* 0x0000000114057892 */ /* 0x000fe4000f8ec0ff */
[----:B------:R-:W-:Y:S02]  /*07d0*/  MOV R15, UR20 ;  /* 0x00000014000f7c02 */ /* 0x000fe40008000f00 */
[----:B------:R-:W-:Y:S01]  /*07e0*/  UISETP.NE.U32.AND UP1, UPT, UR5, 0x1, UPT ;  /* 0x000000010500788c */ /* 0x000fe2000bf25070 */
[----:B------:R-:W-:-:S04]  /*07f0*/  PLOP3.LUT P1, PT, PT, PT, UP0, 0x80, 0x8 ;  /* 0x000000000008781c */ /* 0x000fc80003f2f008 */
[----:B------:R-:W1:Y:S01]  /*0800*/  @UP0 LDCU.64 UR6, c[0x0][0x388] ;  /* 0x00007100ff0607ac */ /* 0x000e620008000a00 */
[----:B------:R-:W-:Y:S01]  /*0810*/  PLOP3.LUT P0, PT, PT, PT, UP1, 0x80, 0x8 ;  /* 0x000000000008781c */ /* 0x000fe20003f0f018 */
[----:B------:R-:W2:Y:S01]  /*0820*/  @UP0 LDCU.64 UR8, c[0x0][0x390] ;  /* 0x00007200ff0807ac */ /* 0x000ea20008000a00 */
[----:B------:R-:W3:Y:S06]  /*0830*/  @UP0 LDCU.64 UR10, c[0x0][0x388] ;  /* 0x00007100ff0a07ac */ /* 0x000eec0008000a00 */
[C---:B------:R-:W-:Y:S02]  /*0840*/  @P1 IADD3 R3, PT, PT, R13.reuse, UR4, RZ ;  /* 0x000000040d031c10 */ /* 0x040fe4000fffe0ff */
[----:B------:R-:W-:Y:S01]  /*0850*/  @P1 IADD3 R6, P2, PT, R13, UR4, RZ ;  /* 0x000000040d061c10 */ /* 0x000fe2000ff5e0ff */
[----:B------:R-:W4:Y:S01]  /*0860*/  @!UP1 LDCU.64 UR12, c[0x0][0x388] ;  /* 0x00007100ff0c97ac */ /* 0x000f220008000a00 */
[----:B------:R-:W-:Y:S01]  /*0870*/  @UP0 UIADD3 UR4, UPT, UPT, UR4, 0x2, URZ ;  /* 0x0000000204040890 */ /* 0x000fe2000fffe0ff */
[----:B-1----:R-:W-:-:S02]  /*0880*/  MOV R10, UR6 ;  /* 0x00000006000a7c02 */ /* 0x002fc40008000f00 */
[----:B------:R-:W-:Y:S01]  /*0890*/  MOV R11, UR7 ;  /* 0x00000007000b7c02 */ /* 0x000fe20008000f00 */
[----:B------:R-:W1:Y:S01]  /*08a0*/  @!UP1 LDCU.64 UR6, c[0x0][0x390] ;  /* 0x00007200ff0697ac */ /* 0x000e620008000a00 */
[----:B--2---:R-:W-:Y:S02]  /*08b0*/  MOV R4, UR8 ;  /* 0x0000000800047c02 */ /* 0x004fe40008000f00 */
[----:B------:R-:W-:Y:S01]  /*08c0*/  MOV R5, UR9 ;  /* 0x0000000900057c02 */ /* 0x000fe20008000f00 */
[----:B------:R-:W-:-:S04]  /*08d0*/  @P1 IMAD.WIDE.U32 R10, R3, 0x4, R10 ;  /* 0x00000004030a1825 */ /* 0x000fc800078e000a */
[----:B------:R-:W-:Y:S02]  /*08e0*/  @P1 IMAD R3, R7, UR20, R12 ;  /* 0x0000001407031c24 */ /* 0x000fe4000f8e020c */
[----:B------:R-:W-:Y:S01]  /*08f0*/  @P1 IMAD.X R7, RZ, RZ, RZ, P2 ;  /* 0x000000ffff071224 */ /* 0x000fe200010e06ff */
[C---:B---3--:R-:W-:Y:S01]  /*0900*/  @P1 LEA R2, P2, R6.reuse, UR10, 0x2 ;  /* 0x0000000a06021c11 */ /* 0x048fe2000f8410ff */
[----:B------:R-:W-:Y:S01]  /*0910*/  @P1 IMAD.WIDE R4, R3, 0x4, R4 ;  /* 0x0000000403041825 */ /* 0x000fe200078e0204 */
[----:B------:R-:W-:Y:S01]  /*0920*/  MOV R19, UR4 ;  /* 0x0000000400137c02 */ /* 0x000fe20008000f00 */
[----:B0-----:R-:W2:Y:S01]  /*0930*/  @P1 LDG.E R11, desc[UR18][R10.64] ;  /* 0x000000120a0b1981 */ /* 0x001ea2000c1e1900 */
[----:B------:R-:W-:Y:S02]  /*0940*/  @P1 LEA.HI.X R3, R6, UR11, R7, 0x2, P2 ;  /* 0x0000000b06031c11 */ /* 0x000fe400090f1407 */
[----:B----4-:R-:W-:Y:S01]  /*0950*/  MOV R6, UR12 ;  /* 0x0000000c00067c02 */ /* 0x010fe20008000f00 */
[----:B------:R-:W-:Y:S01]  /*0960*/  @P1 IMAD.WIDE R14, R15, 0x4, R4 ;  /* 0x000000040f0e1825 */ /* 0x000fe200078e0204 */
[----:B------:R-:W-:Y:S01]  /*0970*/  MOV R7, UR13 ;  /* 0x0000000d00077c02 */ /* 0x000fe20008000f00 */
[----:B------:R-:W2:Y:S01]  /*0980*/  @P1 LDG.E R4, desc[UR18][R4.64] ;  /* 0x0000001204041981 */ /* 0x000ea2000c1e1900 */
[----:B------:R-:W-:Y:S01]  /*0990*/  @!P0 IADD3 R17, PT, PT, R13, UR4, RZ ;  /* 0x000000040d118c10 */ /* 0x000fe2000fffe0ff */
[----:B------:R-:W-:Y:S01]  /*09a0*/  @!P0 IMAD R19, R19, UR20, R12 ;  /* 0x0000001413138c24 */ /* 0x000fe2000f8e020c */
[----:B-1----:R-:W-:Y:S01]  /*09b0*/  MOV R8, UR6 ;  /* 0x0000000600087c02 */ /* 0x002fe20008000f00 */
[----:B------:R-:W3:Y:S01]  /*09c0*/  @P1 LDG.E R14, desc[UR18][R14.64] ;  /* 0x000000120e0e1981 */ /* 0x000ee2000c1e1900 */
[----:B------:R-:W-:Y:S01]  /*09d0*/  MOV R9, UR7 ;  /* 0x0000000700097c02 */ /* 0x000fe20008000f00 */
[----:B------:R-:W-:-:S02]  /*09e0*/  @!P0 IMAD.WIDE.U32 R6, R17, 0x4, R6 ;  /* 0x0000000411068825 */ /* 0x000fc400078e0006 */
[----:B------:R-:W3:Y:S02]  /*09f0*/  @P1 LDG.E R2, desc[UR18][R2.64+0x4] ;  /* 0x0000041202021981 */ /* 0x000ee4000c1e1900 */
[----:B------:R-:W-:Y:S02]  /*0a00*/  @!P0 IMAD.WIDE R8, R19, 0x4, R8 ;  /* 0x0000000413088825 */ /* 0x000fe400078e0208 */
[----:B------:R-:W4:Y:S04]  /*0a10*/  @!P0 LDG.E R7, desc[UR18][R6.64] ;  /* 0x0000001206078981 */ /* 0x000f28000c1e1900 */
[----:B------:R-:W4:Y:S01]  /*0a20*/  @!P0 LDG.E R8, desc[UR18][R8.64] ;  /* 0x0000001208088981 */ /* 0x000f22000c1e1900 */
[----:B--2---:R-:W-:-:S04]  /*0a30*/  @P1 FFMA R11, R11, R4, R0 ;  /* 0x000000040b0b1223 */ /* 0x004fc80000000000 */
[----:B---3--:R-:W-:-:S04]  /*0a40*/  @P1 FFMA R0, R2, R14, R11 ;  /* 0x0000000e02001223 */ /* 0x008fc8000000000b */
[----:B----4-:R-:W-:-:S07]  /*0a50*/  @!P0 FFMA R0, R7, R8, R0 ;  /* 0x0000000807008223 */ /* 0x010fce0000000000 */
.L_x_5:
[----:B------:R-:W1:Y:S01]  /*0a60*/  LDC.64 R2, c[0x0][0x398] ;  /* 0x0000e600ff027b82 */ /* 0x000e620000000a00 */
[----:B------:R-:W-:-:S05]  /*0a70*/  IADD3 R13, PT, PT, R12, R13, RZ ;  /* 0x0000000d0c0d7210 */ /* 0x000fca0007ffe0ff */
[----:B-1----:R-:W-:-:S05]  /*0a80*/  IMAD.WIDE R2, R13, 0x4, R2 ;  /* 0x000000040d027825 */ /* 0x002fca00078e0202 */
[----:B0-----:R-:W2:Y:S02]  /*0a90*/  LDG.E R5, desc[UR18][R2.64] ;  /* 0x0000001202057981 */ /* 0x001ea4000c1e1900 */
[----:B--2---:R-:W-:-:S05]  /*0aa0*/  FFMA R5, RZ, R5, R0 ;  /* 0x00000005ff057223 */ /* 0x004fca0000000000 */
[----:B------:R-:W-:Y:S01]  /*0ab0*/  STG.E desc[UR18][R2.64], R5 ;  /* 0x0000000502007986 */ /* 0x000fe2000c101912 */
[----:B------:R-:W-:Y:S05]  /*0ac0*/  EXIT ;  /* 0x000000000000794d */ /* 0x000fea0003800000 */
.L_x_7:
        /* <DEDUP_REMOVED lines=11> */
.L_x_10:


//--------------------- .nv.shared.reserved.0     --------------------------
	.section	.nv.shared.reserved.0,"aw",@nobits
	.weak		__nv_reservedSMEM_offset_0_alias
	.size		__nv_reservedSMEM_offset_0_alias, 0, 64
	.other		__nv_reservedSMEM_offset_0_alias,@"STO_CUDA_RESERVED_SHARED STV_DEFAULT"
__nv_reservedSMEM_offset_0_alias:
	.zero		0
	.zero		64


//--------------------- .nv.global                --------------------------
	.section	.nv.global,"aw",@nobits
.nv.global:
	.type		_ZN34_INTERNAL_8c227b0c_4_k_cu_459e3cb66thrust24THRUST_300001_SM_1000_NS12placeholders2_8E,@object
	.size		_ZN34_INTERNAL_8c227b0c_4_k_cu_459e3cb66thrust24THRUST_300001_SM_1000_NS12placeholders2_8E,(_ZN34_INTERNAL_8c227b0c_4_k_cu_459e3cb64cuda3std3__436_GLOBAL__N__8c227b0c_4_k_cu_459e3cb66ignoreE - _ZN34_INTERNAL_8c227b0c_4_k_cu_459e3cb66thrust24THRUST_300001_SM_1000_NS12placeholders2_8E)
_ZN34_INTERNAL_8c227b0c_4_k_cu_459e3cb66thrust24THRUST_300001_SM_1000_NS12placeholders2_8E:
	.zero		1
	.type		_ZN34_INTERNAL_8c227b0c_4_k_cu_459e3cb64cuda3std3__436_GLOBAL__N__8c227b0c_4_k_cu_459e3cb66ignoreE,@object
	.size		_ZN34_INTERNAL_8c227b0c_4_k_cu_459e3cb64cuda3std3__436_GLOBAL__N__8c227b0c_4_k_cu_459e3cb66ignoreE,(_ZN34_INTERNAL_8c227b0c_4_k_cu_459e3cb64cuda3std6ranges3__45__cpo4dataE - _ZN34_INTERNAL_8c227b0c_4_k_cu_459e3cb64cuda3std3__436_GLOBAL__N__8c227b0c_4_k_cu_459e3cb66ignoreE)
_ZN34_INTERNAL_8c227b0c_4_k_cu_459e3cb64cuda3std3__436_GLOBAL__N__8c227b0c_4_k_cu_459e3cb66ignoreE:
	.zero		1
	.type		_ZN34_INTERNAL_8c227b0c_4_k_cu_459e3cb64cuda3std6ranges3__45__cpo4dataE,@object
	.size		_ZN34_INTERNAL_8c227b0c_4_k_cu_459e3cb64cuda3std6ranges3__45__cpo4dataE,(_ZN34_INTERNAL_8c227b0c_4_k_cu_459e3cb66thrust24THRUST_300001_SM_1000_NS6system3cpp3parE - _ZN34_INTERNAL_8c227b0c_4_k_cu_459e3cb64cuda3std6ranges3__45__cpo4dataE)
_ZN34_INTERNAL_8c227b0c_4_k_cu_459e3cb64cuda3std6ranges3__45__cpo4dataE:
	.zero		1
	.type		_ZN34_INTERNAL_8c227b0c_4_k_cu_459e3cb66thrust24THRUST_300001_SM_1000_NS6system3cpp3parE,@object
	.size		_ZN34_INTERNAL_8c227b0c_4_k_cu_459e3cb66thrust24THRUST_300001_SM_1000_NS6system3cpp3parE,(_ZN34_INTERNAL_8c227b0c_4_k_cu_459e3cb64cuda3std3__45__cpo5beginE - _ZN34_INTERNAL_8c227b0c_4_k_cu_459e3cb66thrust24THRUST_300001_SM_1000_NS6system3cpp3parE)
_ZN34_INTERNAL_8c227b0c_4_k_cu_459e3cb66thrust24THRUST_300001_SM_1000_NS6system3cpp3parE:
	.zero		1
	.type		_ZN34_INTERNAL_8c227b0c_4_k_cu_459e3cb64cuda3std3__45__cpo5beginE,@object
	.size		_ZN34_INTERNAL_8c227b0c_4_k_cu_459e3cb64cuda3std3__45__cpo5beginE,(_ZN34_INTERNAL_8c227b0c_4_k_cu_459e3cb64cuda3std6ranges3__45__cpo5beginE - _ZN34_INTERNAL_8c227b0c_4_k_cu_459e3cb64cuda3std3__45__cpo5beginE)
_ZN34_INTERNAL_8c227b0c_4_k_cu_459e3cb64cuda3std3__45__cpo5beginE:
	.zero		1
	.type		_ZN34_INTERNAL_8c227b0c_4_k_cu_459e3cb64cuda3std6ranges3__45__cpo5beginE,@object
	.size		_ZN34_INTERNAL_8c227b0c_4_k_cu_459e3cb64cuda3std6ranges3__45__cpo5beginE,(_ZN34_INTERNAL_8c227b0c_4_k_cu_459e3cb66thrust24THRUST_300001_SM_1000_NS6deviceE - _ZN34_INTERNAL_8c227b0c_4_k_cu_459e3cb64cuda3std6ranges3__45__cpo5beginE)
_ZN34_INTERNAL_8c227b0c_4_k_cu_459e3cb64cuda3std6ranges3__45__cpo5beginE:
	.zero		1
	.type		_ZN34_INTERNAL_8c227b0c_4_k_cu_459e3cb66thrust24THRUST_300001_SM_1000_NS6deviceE,@object
	.size		_ZN34_INTERNAL_8c227b0c_4_k_cu_459e3cb66thrust24THRUST_300001_SM_1000_NS6deviceE,(_ZN34_INTERNAL_8c227b0c_4_k_cu_459e3cb64cuda3std3__47nulloptE - _ZN34_INTERNAL_8c227b0c_4_k_cu_459e3cb66thrust24THRUST_300001_SM_1000_NS6deviceE)
_ZN34_INTERNAL_8c227b0c_4_k_cu_459e3cb66thrust24THRUST_300001_SM_1000_NS6deviceE:
	.zero		1
	.type		_ZN34_INTERNAL_8c227b0c_4_k_cu_459e3cb64cuda3std3__47nulloptE,@object
	.size		_ZN34_INTERNAL_8c227b0c_4_k_cu_459e3cb64cuda3std3__47nulloptE,(_ZN34_INTERNAL_8c227b0c_4_k_cu_459e3cb64cuda3std6ranges3__45__cpo8distanceE - _ZN34_INTERNAL_8c227b0c_4_k_cu_459e3cb64cuda3std3__47nulloptE)
_ZN34_INTERNAL_8c227b0c_4_k_cu_459e3cb64cuda3std3__47nulloptE:
	.zero		1
	.type		_ZN34_INTERNAL_8c227b0c_4_k_cu_459e3cb64cuda3std6ranges3__45__cpo8distanceE,@object
	.size		_ZN34_INTERNAL_8c227b0c_4_k_cu_459e3cb64cuda3std6ranges3__45__cpo8distanceE,(_ZN34_INTERNAL_8c227b0c_4_k_cu_459e3cb66thrust24THRUST_300001_SM_1000_NS12placeholders2_4E - _ZN34_INTERNAL_8c227b0c_4_k_cu_459e3cb64cuda3std6ranges3__45__cpo8distanceE)
_ZN34_INTERNAL_8c227b0c_4_k_cu_459e3cb64cuda3std6ranges3__45__cpo8distanceE:
	.zero		1
	.type		_ZN34_INTERNAL_8c227b0c_4_k_cu_459e3cb66thrust24THRUST_300001_SM_1000_NS12placeholders2_4E,@object
	.size		_ZN34_INTERNAL_8c227b0c_4_k_cu_459e3cb66thrust24THRUST_300001_SM_1000_NS12placeholders2_4E,(_ZN34_INTERNAL_8c227b0c_4_k_cu_459e3cb64cuda3std3__45__cpo6rbeginE - _ZN34_INTERNAL_8c227b0c_4_k_cu_459e3cb66thrust24THRUST_300001_SM_1000_NS12placeholders2_4E)
_ZN34_INTERNAL_8c227b0c_4_k_cu_459e3cb66thrust24THRUST_300001_SM_1000_NS12placeholders2_4E:
	.zero		1
	.type		_ZN34_INTERNAL_8c227b0c_4_k_cu_459e3cb64cuda3std3__45__cpo6rbeginE,@object
	.size		_ZN34_INTERNAL_8c227b0c_4_k_cu_459e3cb64cuda3std3__45__cpo6rbeginE,(_ZN34_INTERNAL_8c227b0c_4_k_cu_459e3cb64cuda3std6ranges3__45__cpo7advanceE - _ZN34_INTERNAL_8c227b0c_4_k_cu_459e3cb64cuda3std3__45__cpo6rbeginE)
_ZN34_INTERNAL_8c227b0c_4_k_cu_459e3cb64cuda3std3__45__cpo6rbeginE:
	.zero		1
	.type		_ZN34_INTERNAL_8c227b0c_4_k_cu_459e3cb64cuda3std6ranges3__45__cpo7advanceE,@object
	.size		_ZN34_INTERNAL_8c227b0c_4_k_cu_459e3cb64cuda3std6ranges3__45__cpo7advanceE,(_ZN34_INTERNAL_8c227b0c_4_k_cu_459e3cb66thrust24THRUST_300001_SM_1000_NS12placeholders3_10E - _ZN34_INTERNAL_8c227b0c_4_k_cu_459e3cb64cuda3std6ranges3__45__cpo7advanceE)
_ZN34_INTERNAL_8c227b0c_4_k_cu_459e3cb64cuda3std6ranges3__45__cpo7advanceE:
	.zero		1
	.type		_ZN34_INTERNAL_8c227b0c_4_k_cu_459e3cb66thrust24THRUST_300001_SM_1000_NS12placeholders3_10E,@object
	.size		_ZN34_INTERNAL_8c227b0c_4_k_cu_459e3cb66thrust24THRUST_300001_SM_1000_NS12placeholders3_10E,(_ZN34_INTERNAL_8c227b0c_4_k_cu_459e3cb64cuda3std3__48in_placeE - _ZN34_INTERNAL_8c227b0c_4_k_cu_459e3cb66thrust24THRUST_300001_SM_1000_NS12placeholders3_10E)
_ZN34_INTERNAL_8c227b0c_4_k_cu_459e3cb66thrust24THRUST_300001_SM_1000_NS12placeholders3_10E:
	.zero		1
	.type		_ZN34_INTERNAL_8c227b0c_4_k_cu_459e3cb64cuda3std3__48in_placeE,@object
	.size		_ZN34_INTERNAL_8c227b0c_4_k_cu_459e3cb64cuda3std3__48in_placeE,(_ZN34_INTERNAL_8c227b0c_4_k_cu_459e3cb64cuda3std6ranges3__45__cpo4sizeE - _ZN34_INTERNAL_8c227b0c_4_k_cu_459e3cb64cuda3std3__48in_placeE)
_ZN34_INTERNAL_8c227b0c_4_k_cu_459e3cb64cuda3std3__48in_placeE:
	.zero		1
	.type		_ZN34_INTERNAL_8c227b0c_4_k_cu_459e3cb64cuda3std6ranges3__45__cpo4sizeE,@object
	.size		_ZN34_INTERNAL_8c227b0c_4_k_cu_459e3cb64cuda3std6ranges3__45__cpo4sizeE,(_ZN34_INTERNAL_8c227b0c_4_k_cu_459e3cb66thrust24THRUST_300001_SM_1000_NS12placeholders2_2E - _ZN34_INTERNAL_8c227b0c_4_k_cu_459e3cb64cuda3std6ranges3__45__cpo4sizeE)
_ZN34_INTERNAL_8c227b0c_4_k_cu_459e3cb64cuda3std6ranges3__45__cpo4sizeE:
	.zero		1
	.type		_ZN34_INTERNAL_8c227b0c_4_k_cu_459e3cb66thrust24THRUST_300001_SM_1000_NS12placeholders2_2E,@object
	.size		_ZN34_INTERNAL_8c227b0c_4_k_cu_459e3cb66thrust24THRUST_300001_SM_1000_NS12placeholders2_2E,(_ZN34_INTERNAL_8c227b0c_4_k_cu_459e3cb64cuda3std3__45__cpo6cbeginE - _ZN34_INTERNAL_8c227b0c_4_k_cu_459e3cb66thrust24THRUST_300001_SM_1000_NS12placeholders2_2E)
_ZN34_INTERNAL_8c227b0c_4_k_cu_459e3cb66thrust24THRUST_300001_SM_1000_NS12placeholders2_2E:
	.zero		1
	.type		_ZN34_INTERNAL_8c227b0c_4_k_cu_459e3cb64cuda3std3__45__cpo6cbeginE,@object
	.size		_ZN34_INTERNAL_8c227b0c_4_k_cu_459e3cb64cuda3std3__45__cpo6cbeginE,(_ZN34_INTERNAL_8c227b0c_4_k_cu_459e3cb64cuda3std6ranges3__45__cpo6cbeginE - _ZN34_INTERNAL_8c227b0c_4_k_cu_459e3cb64cuda3std3__45__cpo6cbeginE)
_ZN34_INTERNAL_8c227b0c_4_k_cu_459e3cb64cuda3std3__45__cpo6cbeginE:
	.zero		1
	.type		_ZN34_INTERNAL_8c227b0c_4_k_cu_459e3cb64cuda3std6ranges3__45__cpo6cbeginE,@object
	.size		_ZN34_INTERNAL_8c227b0c_4_k_cu_459e3cb64cuda3std6ranges3__45__cpo6cbeginE,(_ZN34_INTERNAL_8c227b0c_4_k_cu_459e3cb66thrust24THRUST_300001_SM_1000_NS12placeholders2_6E - _ZN34_INTERNAL_8c227b0c_4_k_cu_459e3cb64cuda3std6ranges3__45__cpo6cbeginE)
_ZN34_INTERNAL_8c227b0c_4_k_cu_459e3cb64cuda3std6ranges3__45__cpo6cbeginE:
	.zero		1
	.type		_ZN34_INTERNAL_8c227b0c_4_k_cu_459e3cb66thrust24THRUST_300001_SM_1000_NS12placeholders2_6E,@object
	.size		_ZN34_INTERNAL_8c227b0c_4_k_cu_459e3cb66thrust24THRUST_300001_SM_1000_NS12placeholders2_6E,(_ZN34_INTERNAL_8c227b0c_4_k_cu_459e3cb64cuda3std3__45__cpo7crbeginE - _ZN34_INTERNAL_8c227b0c_4_k_cu_459e3cb66thrust24THRUST_300001_SM_1000_NS12placeholders2_6E)
_ZN34_INTERNAL_8c227b0c_4_k_cu_459e3cb66thrust24THRUST_300001_SM_1000_NS12placeholders2_6E:
	.zero		1
	.type		_ZN34_INTERNAL_8c227b0c_4_k_cu_459e3cb64cuda3std3__45__cpo7crbeginE,@object
	.size		_ZN34_INTERNAL_8c227b0c_4_k_cu_459e3cb64cuda3std3__45__cpo7crbeginE,(_ZN34_INTERNAL_8c227b0c_4_k_cu_459e3cb64cuda3std6ranges3__45__cpo4nextE - _ZN34_INTERNAL_8c227b0c_4_k_cu_459e3cb64cuda3std3__45__cpo7crbeginE)
_ZN34_INTERNAL_8c227b0c_4_k_cu_459e3cb64cuda3std3__45__cpo7crbeginE:
	.zero		1
	.type		_ZN34_INTERNAL_8c227b0c_4_k_cu_459e3cb64cuda3std6ranges3__45__cpo4nextE,@object
	.size		_ZN34_INTERNAL_8c227b0c_4_k_cu_459e3cb64cuda3std6ranges3__45__cpo4nextE,(_ZN34_INTERNAL_8c227b0c_4_k_cu_459e3cb64cuda3std6ranges3__45__cpo4swapE - _ZN34_INTERNAL_8c227b0c_4_k_cu_459e3cb64cuda3std6ranges3__45__cpo4nextE)
_ZN34_INTERNAL_8c227b0c_4_k_cu_459e3cb64cuda3std6ranges3__45__cpo4nextE:
	.zero		1
	.type		_ZN34_INTERNAL_8c227b0c_4_k_cu_459e3cb64cuda3std6ranges3__45__cpo4swapE,@object
	.size		_ZN34_INTERNAL_8c227b0c_4_k_cu_459e3cb64cuda3std6ranges3__45__cpo4swapE,(_ZN34_INTERNAL_8c227b0c_4_k_cu_459e3cb66thrust24THRUST_300001_SM_1000_NS8cuda_cub10par_nosyncE - _ZN34_INTERNAL_8c227b0c_4_k_cu_459e3cb64cuda3std6ranges3__45__cpo4swapE)
_ZN34_INTERNAL_8c227b0c_4_k_cu_459e3cb64cuda3std6ranges3__45__cpo4swapE:
	.zero		1
	.type		_ZN34_INTERNAL_8c227b0c_4_k_cu_459e3cb66thrust24THRUST_300001_SM_1000_NS8cuda_cub10par_nosyncE,@object
	.size		_ZN34_INTERNAL_8c227b0c_4_k_cu_459e3cb66thrust24THRUST_300001_SM_1000_NS8cuda_cub10par_nosyncE,(_ZN34_INTERNAL_8c227b0c_4_k_cu_459e3cb66thrust24THRUST_300001_SM_1000_NS3seqE - _ZN34_INTERNAL_8c227b0c_4_k_cu_459e3cb66thrust24THRUST_300001_SM_1000_NS8cuda_cub10par_nosyncE)
_ZN34_INTERNAL_8c227b0c_4_k_cu_459e3cb66thrust24THRUST_300001_SM_1000_NS8cuda_cub10par_nosyncE:
	.zero		1
	.type		_ZN34_INTERNAL_8c227b0c_4_k_cu_459e3cb66thrust24THRUST_300001_SM_1000_NS3seqE,@object
	.size		_ZN34_INTERNAL_8c227b0c_4_k_cu_459e3cb66thrust24THRUST_300001_SM_1000_NS3seqE,(_ZN34_INTERNAL_8c227b0c_4_k_cu_459e3cb64cuda3std3__420unreachable_sentinelE - _ZN34_INTERNAL_8c227b0c_4_k_cu_459e3cb66thrust24THRUST_300001_SM_1000_NS3seqE)
_ZN34_INTERNAL_8c227b0c_4_k_cu_459e3cb66thrust24THRUST_300001_SM_1000_NS3seqE:
	.zero		1
	.type		_ZN34_INTERNAL_8c227b0c_4_k_cu_459e3cb64cuda3std3__420unreachable_sentinelE,@object
	.size		_ZN34_INTERNAL_8c227b0c_4_k_cu_459e3cb64cuda3std3__420unreachable_sentinelE,(_ZN34_INTERNAL_8c227b0c_4_k_cu_459e3cb64cuda3std6ranges3__45__cpo5ssizeE - _ZN34_INTERNAL_8c227b0c_4_k_cu_459e3cb64cuda3std3__420unreachable_sentinelE)
_ZN34_INTERNAL_8c227b0c_4_k_cu_459e3cb64cuda3std3__420unreachable_sentinelE:
	.zero		1
	.type		_ZN34_INTERNAL_8c227b0c_4_k_cu_459e3cb64cuda3std6ranges3__45__cpo5ssizeE,@object
	.size		_ZN34_INTERNAL_8c227b0c_4_k_cu_459e3cb64cuda3std6ranges3__45__cpo5ssizeE,(_ZN34_INTERNAL_8c227b0c_4_k_cu_459e3cb66thrust24THRUST_300001_SM_1000_NS12placeholders2_3E - _ZN34_INTERNAL_8c227b0c_4_k_cu_459e3cb64cuda3std6ranges3__45__cpo5ssizeE)
_ZN34_INTERNAL_8c227b0c_4_k_cu_459e3cb64cuda3std6ranges3__45__cpo5ssizeE:
	.zero		1
	.type		_ZN34_INTERNAL_8c227b0c_4_k_cu_459e3cb66thrust24THRUST_300001_SM_1000_NS12placeholders2_3E,@object
	.size		_ZN34_INTERNAL_8c227b0c_4_k_cu_459e3cb66thrust24THRUST_300001_SM_1000_NS12placeholders2_3E,(_ZN34_INTERNAL_8c227b0c_4_k_cu_459e3cb64cuda3std3__45__cpo4cendE - _ZN34_INTERNAL_8c227b0c_4_k_cu_459e3cb66thrust24THRUST_300001_SM_1000_NS12placeholders2_3E)
_ZN34_INTERNAL_8c227b0c_4_k_cu_459e3cb66thrust24THRUST_300001_SM_1000_NS12placeholders2_3E:
	.zero		1
	.type		_ZN34_INTERNAL_8c227b0c_4_k_cu_459e3cb64cuda3std3__45__cpo4cendE,@object
	.size		_ZN34_INTERNAL_8c227b0c_4_k_cu_459e3cb64cuda3std3__45__cpo4cendE,(_ZN34_INTERNAL_8c227b0c_4_k_cu_459e3cb64cuda3std6ranges3__45__cpo4cendE - _ZN34_INTERNAL_8c227b0c_4_k_cu_459e3cb64cuda3std3__45__cpo4cendE)
_ZN34_INTERNAL_8c227b0c_4_k_cu_459e3cb64cuda3std3__45__cpo4cendE:
	.zero		1
	.type		_ZN34_INTERNAL_8c227b0c_4_k_cu_459e3cb64cuda3std6ranges3__45__cpo4cendE,@object
	.size		_ZN34_INTERNAL_8c227b0c_4_k_cu_459e3cb64cuda3std6ranges3__45__cpo4cendE,(_ZN34_INTERNAL_8c227b0c_4_k_cu_459e3cb66thrust24THRUST_300001_SM_1000_NS12placeholders2_7E - _ZN34_INTERNAL_8c227b0c_4_k_cu_459e3cb64cuda3std6ranges3__45__cpo4cendE)
_ZN34_INTERNAL_8c227b0c_4_k_cu_459e3cb64cuda3std6ranges3__45__cpo4cendE:
	.zero		1
	.type		_ZN34_INTERNAL_8c227b0c_4_k_cu_459e3cb66thrust24THRUST_300001_SM_1000_NS12placeholders2_7E,@object
	.size		_ZN34_INTERNAL_8c227b0c_4_k_cu_459e3cb66thrust24THRUST_300001_SM_1000_NS12placeholders2_7E,(_ZN34_INTERNAL_8c227b0c_4_k_cu_459e3cb64cuda3std3__45__cpo5crendE - _ZN34_INTERNAL_8c227b0c_4_k_cu_459e3cb66thrust24THRUST_300001_SM_1000_NS12placeholders2_7E)
_ZN34_INTERNAL_8c227b0c_4_k_cu_459e3cb66thrust24THRUST_300001_SM_1000_NS12placeholders2_7E:
	.zero		1
	.type		_ZN34_INTERNAL_8c227b0c_4_k_cu_459e3cb64cuda3std3__45__cpo5crendE,@object
	.size		_ZN34_INTERNAL_8c227b0c_4_k_cu_459e3cb64cuda3std3__45__cpo5crendE,(_ZN34_INTERNAL_8c227b0c_4_k_cu_459e3cb64cuda3std6ranges3__45__cpo4prevE - _ZN34_INTERNAL_8c227b0c_4_k_cu_459e3cb64cuda3std3__45__cpo5crendE)
_ZN34_INTERNAL_8c227b0c_4_k_cu_459e3cb64cuda3std3__45__cpo5crendE:
	.zero		1
	.type		_ZN34_INTERNAL_8c227b0c_4_k_cu_459e3cb64cuda3std6ranges3__45__cpo4prevE,@object
	.size		_ZN34_INTERNAL_8c227b0c_4_k_cu_459e3cb64cuda3std6ranges3__45__cpo4prevE,(_ZN34_INTERNAL_8c227b0c_4_k_cu_459e3cb64cuda3std6ranges3__45__cpo9iter_moveE - _ZN34_INTERNAL_8c227b0c_4_k_cu_459e3cb64cuda3std6ranges3__45__cpo4prevE)
_ZN34_INTERNAL_8c227b0c_4_k_cu_459e3cb64cuda3std6ranges3__45__cpo4prevE:
	.zero		1
	.type		_ZN34_INTERNAL_8c227b0c_4_k_cu_459e3cb64cuda3std6ranges3__45__cpo9iter_moveE,@object
	.size		_ZN34_INTERNAL_8c227b0c_4_k_cu_459e3cb64cuda3std6ranges3__45__cpo9iter_moveE,(_ZN34_INTERNAL_8c227b0c_4_k_cu_459e3cb66thrust24THRUST_300001_SM_1000_NS6system6detail10sequential3seqE - _ZN34_INTERNAL_8c227b0c_4_k_cu_459e3cb64cuda3std6ranges3__45__cpo9iter_moveE)
_ZN34_INTERNAL_8c227b0c_4_k_cu_459e3cb64cuda3std6ranges3__45__cpo9iter_moveE:
	.zero		1
	.type		_ZN34_INTERNAL_8c227b0c_4_k_cu_459e3cb66thrust24THRUST_300001_SM_1000_NS6system6detail10sequential3seqE,@object
	.size		_ZN34_INTERNAL_8c227b0c_4_k_cu_459e3cb66thrust24THRUST_300001_SM_1000_NS6system6detail10sequential3seqE,(_ZN34_INTERNAL_8c227b0c_4_k_cu_459e3cb66thrust24THRUST_300001_SM_1000_NS12placeholders2_9E - _ZN34_INTERNAL_8c227b0c_4_k_cu_459e3cb66thrust24THRUST_300001_SM_1000_NS6system6detail10sequential3seqE)
_ZN34_INTERNAL_8c227b0c_4_k_cu_459e3cb66thrust24THRUST_300001_SM_1000_NS6system6detail10sequential3seqE:
	.zero		1
	.type		_ZN34_INTERNAL_8c227b0c_4_k_cu_459e3cb66thrust24THRUST_300001_SM_1000_NS12placeholders2_9E,@object
	.size		_ZN34_INTERNAL_8c227b0c_4_k_cu_459e3cb66thrust24THRUST_300001_SM_1000_NS12placeholders2_9E,(_ZN34_INTERNAL_8c227b0c_4_k_cu_459e3cb64cuda3std3__419piecewise_constructE - _ZN34_INTERNAL_8c227b0c_4_k_cu_459e3cb66thrust24THRUST_300001_SM_1000_NS12placeholders2_9E)
_ZN34_INTERNAL_8c227b0c_4_k_cu_459e3cb66thrust24THRUST_300001_SM_1000_NS12placeholders2_9E:
	.zero		1
	.type		_ZN34_INTERNAL_8c227b0c_4_k_cu_459e3cb64cuda3std3__419piecewise_constructE,@object
	.size		_ZN34_INTERNAL_8c227b0c_4_k_cu_459e3cb64cuda3std3__419piecewise_constructE,(_ZN34_INTERNAL_8c227b0c_4_k_cu_459e3cb64cuda3std6ranges3__45__cpo5cdataE - _ZN34_INTERNAL_8c227b0c_4_k_cu_459e3cb64cuda3std3__419piecewise_constructE)
_ZN34_INTERNAL_8c227b0c_4_k_cu_459e3cb64cuda3std3__419piecewise_constructE:
	.zero		1
	.type		_ZN34_INTERNAL_8c227b0c_4_k_cu_459e3cb64cuda3std6ranges3__45__cpo5cdataE,@object
	.size		_ZN34_INTERNAL_8c227b0c_4_k_cu_459e3cb64cuda3std6ranges3__45__cpo5cdataE,(_ZN34_INTERNAL_8c227b0c_4_k_cu_459e3cb66thrust24THRUST_300001_SM_1000_NS12placeholders2_1E - _ZN34_INTERNAL_8c227b0c_4_k_cu_459e3cb64cuda3std6ranges3__45__cpo5cdataE)
_ZN34_INTERNAL_8c227b0c_4_k_cu_459e3cb64cuda3std6ranges3__45__cpo5cdataE:
	.zero		1
	.type		_ZN34_INTERNAL_8c227b0c_4_k_cu_459e3cb66thrust24THRUST_300001_SM_1000_NS12placeholders2_1E,@object
	.size		_ZN34_INTERNAL_8c227b0c_4_k_cu_459e3cb66thrust24THRUST_300001_SM_1000_NS12placeholders2_1E,(_ZN34_INTERNAL_8c227b0c_4_k_cu_459e3cb64cuda3std3__45__cpo3endE - _ZN34_INTERNAL_8c227b0c_4_k_cu_459e3cb66thrust24THRUST_300001_SM_1000_NS12placeholders2_1E)
_ZN34_INTERNAL_8c227b0c_4_k_cu_459e3cb66thrust24THRUST_300001_SM_1000_NS12placeholders2_1E:
	.zero		1
	.type		_ZN34_INTERNAL_8c227b0c_4_k_cu_459e3cb64cuda3std3__45__cpo3endE,@object
	.size		_ZN34_INTERNAL_8c227b0c_4_k_cu_459e3cb64cuda3std3__45__cpo3endE,(_ZN34_INTERNAL_8c227b0c_4_k_cu_459e3cb64cuda3std6ranges3__45__cpo3endE - _ZN34_INTERNAL_8c227b0c_4_k_cu_459e3cb64cuda3std3__45__cpo3endE)
_ZN34_INTERNAL_8c227b0c_4_k_cu_459e3cb64cuda3std3__45__cpo3endE:
	.zero		1
	.type		_ZN34_INTERNAL_8c227b0c_4_k_cu_459e3cb64cuda3std6ranges3__45__cpo3endE,@object
	.size		_ZN34_INTERNAL_8c227b0c_4_k_cu_459e3cb64cuda3std6ranges3__45__cpo3endE,(_ZN34_INTERNAL_8c227b0c_4_k_cu_459e3cb66thrust24THRUST_300001_SM_1000_NS12placeholders2_5E - _ZN34_INTERNAL_8c227b0c_4_k_cu_459e3cb64cuda3std6ranges3__45__cpo3endE)
_ZN34_INTERNAL_8c227b0c_4_k_cu_459e3cb64cuda3std6ranges3__45__cpo3endE:
	.zero		1
	.type		_ZN34_INTERNAL_8c227b0c_4_k_cu_459e3cb66thrust24THRUST_300001_SM_1000_NS12placeholders2_5E,@object
	.size		_ZN34_INTERNAL_8c227b0c_4_k_cu_459e3cb66thrust24THRUST_300001_SM_1000_NS12placeholders2_5E,(_ZN34_INTERNAL_8c227b0c_4_k_cu_459e3cb64cuda3std3__45__cpo4rendE - _ZN34_INTERNAL_8c227b0c_4_k_cu_459e3cb66thrust24THRUST_300001_SM_1000_NS12placeholders2_5E)
_ZN34_INTERNAL_8c227b0c_4_k_cu_459e3cb66thrust24THRUST_300001_SM_1000_NS12placeholders2_5E:
	.zero		1
	.type		_ZN34_INTERNAL_8c227b0c_4_k_cu_459e3cb64cuda3std3__45__cpo4rendE,@object
	.size		_ZN34_INTERNAL_8c227b0c_4_k_cu_459e3cb64cuda3std3__45__cpo4rendE,(_ZN34_INTERNAL_8c227b0c_4_k_cu_459e3cb64cuda3std6ranges3__45__cpo9iter_swapE - _ZN34_INTERNAL_8c227b0c_4_k_cu_459e3cb64cuda3std3__45__cpo4rendE)
_ZN34_INTERNAL_8c227b0c_4_k_cu_459e3cb64cuda3std3__45__cpo4rendE:
	.zero		1
	.type		_ZN34_INTERNAL_8c227b0c_4_k_cu_459e3cb64cuda3std6ranges3__45__cpo9iter_swapE,@object
	.size		_ZN34_INTERNAL_8c227b0c_4_k_cu_459e3cb64cuda3std6ranges3__45__cpo9iter_swapE,(_ZN34_INTERNAL_8c227b0c_4_k_cu_459e3cb64cuda3std3__48unexpectE - _ZN34_INTERNAL_8c227b0c_4_k_cu_459e3cb64cuda3std6ranges3__45__cpo9iter_swapE)
_ZN34_INTERNAL_8c227b0c_4_k_cu_459e3cb64cuda3std6ranges3__45__cpo9iter_swapE:
	.zero		1
	.type		_ZN34_INTERNAL_8c227b0c_4_k_cu_459e3cb64cuda3std3__48unexpectE,@object
	.size		_ZN34_INTERNAL_8c227b0c_4_k_cu_459e3cb64cuda3std3__48unexpectE,(_ZN34_INTERNAL_8c227b0c_4_k_cu_459e3cb66thrust24THRUST_300001_SM_1000_NS8cuda_cub3parE - _ZN34_INTERNAL_8c227b0c_4_k_cu_459e3cb64cuda3std3__48unexpectE)
_ZN34_INTERNAL_8c227b0c_4_k_cu_459e3cb64cuda3std3__48unexpectE:
	.zero		1
	.type		_ZN34_INTERNAL_8c227b0c_4_k_cu_459e3cb66thrust24THRUST_300001_SM_1000_NS8cuda_cub3parE,@object
	.size		_ZN34_INTERNAL_8c227b0c_4_k_cu_459e3cb66thrust24THRUST_300001_SM_1000_NS8cuda_cub3parE,(.L_29 - _ZN34_INTERNAL_8c227b0c_4_k_cu_459e3cb66thrust24THRUST_300001_SM_1000_NS8cuda_cub3parE)
_ZN34_INTERNAL_8c227b0c_4_k_cu_459e3cb66thrust24THRUST_300001_SM_1000_NS8cuda_cub3parE:
	.zero		1
.L_29:


//--------------------- .nv.constant0._ZN3cub18CUB_300001_SM_10006detail8for_each13static_kernelINS2_12policy_hub_t12policy_500_tEmN6thrust24THRUST_300001_SM_1000_NS8cuda_cub20__uninitialized_fill7functorINS7_10device_ptrIfEEfEEEEvT0_T1_ --------------------------
	.section	.nv.constant0._ZN3cub18CUB_300001_SM_10006detail8for_each13static_kernelINS2_12policy_hub_t12policy_500_tEmN6thrust24THRUST_300001_SM_1000_NS8cuda_cub20__uninitialized_fill7functorINS7_10device_ptrIfEEfEEEEvT0_T1_,"a",@progbits
	.sectionflags	@""
	.align	4
.nv.constant0._ZN3cub18CUB_300001_SM_10006detail8for_each13static_kernelINS2_12policy_hub_t12policy_500_tEmN6thrust24THRUST_300001_SM_1000_NS8cuda_cub20__uninitialized_fill7functorINS7_10device_ptrIfEEfEEEEvT0_T1_:
	.zero		920


//--------------------- .nv.constant0._ZN3cub18CUB_300001_SM_10006detail11EmptyKernelIvEEvv --------------------------
	.section	.nv.constant0._ZN3cub18CUB_300001_SM_10006detail11EmptyKernelIvEEvv,"a",@progbits
	.sectionflags	@""
	.align	4
.nv.constant0._ZN3cub18CUB_300001_SM_10006detail11EmptyKernelIvEEvv:
	.zero		896


//--------------------- .nv.constant0._Z13matmul_kerneliPfS_S_ --------------------------
	.section	.nv.constant0._Z13matmul_kerneliPfS_S_,"a",@progbits
	.sectionflags	@""
	.align	4
.nv.constant0._Z13matmul_kerneliPfS_S_:
	.zero		928


//--------------------- SYMBOLS --------------------------

	.type		.nv.reservedSmem.offset0,@object
	.size		.nv.reservedSmem.offset0,0x4
